// auto-generated by cutlass_sweep.gemm — config: {"arch": "sm_100", "cluster_m": 1, "cluster_n": 1, "dtype": "e4m3", "dtype_b": "e4m3", "layout": "nt", "stages": 3, "tile_k": 128, "tile_m": 128, "tile_n": 64}
#include "cutlass/cutlass.h"
#include "cutlass/gemm/collective/collective_builder.hpp"
#include "cutlass/gemm/device/gemm_universal_adapter.h"
#include "cutlass/gemm/kernel/gemm_universal.hpp"
#include "cutlass/epilogue/collective/collective_builder.hpp"

using ElemA = cutlass::float_e4m3_t;
using ElemB = cutlass::float_e4m3_t;
using ElemCD = cutlass::float_e4m3_t;
using Acc  = float;
using TileShape    = cute::Shape<cute::_128, cute::_64, cute::_128>;
using ClusterShape = cute::Shape<cute::_1, cute::_1, cute::_1>;

using CollectiveEpilogue = typename cutlass::epilogue::collective::CollectiveBuilder<
    cutlass::arch::Sm100, cutlass::arch::OpClassTensorOp,
    TileShape, ClusterShape,
    cutlass::epilogue::collective::EpilogueTileAuto,
    Acc, Acc,
    ElemCD, cutlass::layout::RowMajor, 128 / cutlass::sizeof_bits<ElemCD>::value,
    ElemCD, cutlass::layout::RowMajor, 128 / cutlass::sizeof_bits<ElemCD>::value,
    cutlass::epilogue::collective::EpilogueScheduleAuto
  >::CollectiveOp;

using CollectiveMainloop = typename cutlass::gemm::collective::CollectiveBuilder<
    cutlass::arch::Sm100, cutlass::arch::OpClassTensorOp,
    ElemA, cutlass::layout::RowMajor, 128 / cutlass::sizeof_bits<ElemA>::value,
    ElemB, cutlass::layout::ColumnMajor, 128 / cutlass::sizeof_bits<ElemB>::value,
    Acc,
    TileShape, ClusterShape,
    cutlass::gemm::collective::StageCount<3>,
    cutlass::gemm::collective::KernelScheduleAuto
  >::CollectiveOp;

using GemmKernel = cutlass::gemm::kernel::GemmUniversal<
    cute::Shape<int,int,int,int>,
    CollectiveMainloop,
    CollectiveEpilogue
>;
using Gemm = cutlass::gemm::device::GemmUniversalAdapter<GemmKernel>;

// Force the device kernel symbol into the cubin without needing a host main.
auto* _anchor = &cutlass::device_kernel<GemmKernel>;


// ===== COMPILED SASS (sm_100a) =====

	.target	sm_100a

	.elftype	@"ET_EXEC"


//--------------------- .note.nv.tkinfo           --------------------------
	.section	.note.nv.tkinfo,"",@"SHT_NOTE"
	.sectionflags	@"SHF_NOTE_NV_TKINFO"
	.tkinfo
        /*0018*/ 	.word	0x00000002
        /*0030*/ 	.string	""
        /*0030*/ 	.string	"ptxas"
        /*0030*/ 	.string	"Cuda compilation tools, release 13.0, V13.0.88"
        /*0030*/ 	.string	"Build cuda_13.0.r13.0/compiler.36424714_0"
        /*0030*/ 	.string	"-arch sm_100a -m 64 "



//--------------------- .note.nv.cuinfo           --------------------------
	.section	.note.nv.cuinfo,"",@"SHT_NOTE"
	.sectionflags	@"SHF_NOTE_NV_CUINFO"
        /*0018*/ 	.short	0x0002
        /*001a*/ 	.short	0x0064
        /*001c*/ 	.short	0x0082
	.zero		2


//--------------------- .nv.info                  --------------------------
	.section	.nv.info,"",@"SHT_CUDA_INFO"
	.align	4


	//----- nvinfo : EIATTR_REGCOUNT
	.align		4
        /*0000*/ 	.byte	0x04, 0x2f
        /*0002*/ 	.short	(.L_19 - .L_18)
	.align		4
.L_18:
        /*0004*/ 	.word	index@(_ZN7cutlass13device_kernelINS_4gemm6kernel13GemmUniversalIN4cute5tupleIJiiiiEEENS1_10collective13CollectiveMmaINS1_35MainloopSm100TmaUmmaWarpSpecializedILi3ELi2ELi4ENS5_IJNS4_1CILi1EEESB_SB_EEEEENS5_IJNSA_ILi128EEENSA_ILi64EEESE_EEENS_12float_e4m3_tENS5_IJlSB_lEEESH_SI_NS4_8TiledMMAINS4_8MMA_AtomIJNS4_10MMA_TraitsINS4_19SM100_MMA_F8F6F4_SSEJSH_SH_fSE_SF_NS4_17integral_constantINS4_4UMMA5MajorELSP_0EEESQ_NSN_INSO_7ScaleInELSR_0EEESS_EEEEEENS4_6LayoutISC_NS5_IJNSA_ILi0EEESW_SW_EEEEENS5_IJNS4_10UnderscoreESZ_SZ_EEEEENS4_13SM90_TMA_LOADENS4_14ComposedLayoutINS4_7SwizzleILi3ELi4ELi3EEENS4_18smem_ptr_flag_bitsILi8EEENSV_INS5_IJNSA_ILi8EEESE_EEENS5_IJSE_SB_EEEEEEEvNS4_8identityES12_S1C_vS1D_EENS_8epilogue10collective18CollectiveEpilogueINS1F_23Sm100TmaWarpSpecializedILi1ELi1ELi64ELb0ELb0EEEJSG_NS5_IJNSV_ISE_SB_EENSV_ISF_SB_EEEEESH_SI_SH_SI_NS1F_6fusion15FusionCallbacksIS1J_NS1N_17LinearCombinationISH_fSH_fLNS_15FloatRoundStyleE2EEESG_S1M_JEEENS4_5SM1004TMEM4LOAD26SM100_TMEM_LOAD_32dp32b64xES12_NS13_INS14_ILi2ELi4ELi3EEES17_NSV_INS5_IJS18_SF_EEENS5_IJSF_SB_EEEEEEENS4_39AutoVectorizingCopyWithAssumedAlignmentILi128EEENS4_14SM90_TMA_STOREES21_S23_S23_EEEvvEEEEvNT_6ParamsE)
        /*0008*/ 	.word	0x000000c2


	//----- nvinfo : EIATTR_FRAME_SIZE
	.align		4
.L_19:
        /*000c*/ 	.byte	0x04, 0x11
        /*000e*/ 	.short	(.L_21 - .L_20)
	.align		4
.L_20:
        /*0010*/ 	.word	index@($__internal_2_$__cuda_sm10x_tcgen05_guardrail_trap_unallocated_columns_being_dealloced)
        /*0014*/ 	.word	0x00000000


	//----- nvinfo : EIATTR_FRAME_SIZE
	.align		4
.L_21:
        /*0018*/ 	.byte	0x04, 0x11
        /*001a*/ 	.short	(.L_23 - .L_22)
	.align		4
.L_22:
        /*001c*/ 	.word	index@($__internal_1_$__cuda_sm10x_tcgen05_guardrail_trap_phase_invalid_during_alloc)
        /*0020*/ 	.word	0x00000000


	//----- nvinfo : EIATTR_FRAME_SIZE
	.align		4
.L_23:
        /*0024*/ 	.byte	0x04, 0x11
        /*0026*/ 	.short	(.L_25 - .L_24)
	.align		4
.L_24:
        /*0028*/ 	.word	index@($__internal_0_$__cuda_sm10x_tcgen05_guardrail_trap_col_being_dealloced_not_returned_by_alloc)
        /*002c*/ 	.word	0x00000000


	//----- nvinfo : EIATTR_FRAME_SIZE
	.align		4
.L_25:
        /*0030*/ 	.byte	0x04, 0x11
        /*0032*/ 	.short	(.L_27 - .L_26)
	.align		4
.L_26:
        /*0034*/ 	.word	index@(_ZN7cutlass13device_kernelINS_4gemm6kernel13GemmUniversalIN4cute5tupleIJiiiiEEENS1_10collective13CollectiveMmaINS1_35MainloopSm100TmaUmmaWarpSpecializedILi3ELi2ELi4ENS5_IJNS4_1CILi1EEESB_SB_EEEEENS5_IJNSA_ILi128EEENSA_ILi64EEESE_EEENS_12float_e4m3_tENS5_IJlSB_lEEESH_SI_NS4_8TiledMMAINS4_8MMA_AtomIJNS4_10MMA_TraitsINS4_19SM100_MMA_F8F6F4_SSEJSH_SH_fSE_SF_NS4_17integral_constantINS4_4UMMA5MajorELSP_0EEESQ_NSN_INSO_7ScaleInELSR_0EEESS_EEEEEENS4_6LayoutISC_NS5_IJNSA_ILi0EEESW_SW_EEEEENS5_IJNS4_10UnderscoreESZ_SZ_EEEEENS4_13SM90_TMA_LOADENS4_14ComposedLayoutINS4_7SwizzleILi3ELi4ELi3EEENS4_18smem_ptr_flag_bitsILi8EEENSV_INS5_IJNSA_ILi8EEESE_EEENS5_IJSE_SB_EEEEEEEvNS4_8identityES12_S1C_vS1D_EENS_8epilogue10collective18CollectiveEpilogueINS1F_23Sm100TmaWarpSpecializedILi1ELi1ELi64ELb0ELb0EEEJSG_NS5_IJNSV_ISE_SB_EENSV_ISF_SB_EEEEESH_SI_SH_SI_NS1F_6fusion15FusionCallbacksIS1J_NS1N_17LinearCombinationISH_fSH_fLNS_15FloatRoundStyleE2EEESG_S1M_JEEENS4_5SM1004TMEM4LOAD26SM100_TMEM_LOAD_32dp32b64xES12_NS13_INS14_ILi2ELi4ELi3EEES17_NSV_INS5_IJS18_SF_EEENS5_IJSF_SB_EEEEEEENS4_39AutoVectorizingCopyWithAssumedAlignmentILi128EEENS4_14SM90_TMA_STOREES21_S23_S23_EEEvvEEEEvNT_6ParamsE)
        /*0038*/ 	.word	0x00000000


	//----- nvinfo : EIATTR_MIN_STACK_SIZE
	.align		4
.L_27:
        /*003c*/ 	.byte	0x04, 0x12
        /*003e*/ 	.short	(.L_29 - .L_28)
	.align		4
.L_28:
        /*0040*/ 	.word	index@(_ZN7cutlass13device_kernelINS_4gemm6kernel13GemmUniversalIN4cute5tupleIJiiiiEEENS1_10collective13CollectiveMmaINS1_35MainloopSm100TmaUmmaWarpSpecializedILi3ELi2ELi4ENS5_IJNS4_1CILi1EEESB_SB_EEEEENS5_IJNSA_ILi128EEENSA_ILi64EEESE_EEENS_12float_e4m3_tENS5_IJlSB_lEEESH_SI_NS4_8TiledMMAINS4_8MMA_AtomIJNS4_10MMA_TraitsINS4_19SM100_MMA_F8F6F4_SSEJSH_SH_fSE_SF_NS4_17integral_constantINS4_4UMMA5MajorELSP_0EEESQ_NSN_INSO_7ScaleInELSR_0EEESS_EEEEEENS4_6LayoutISC_NS5_IJNSA_ILi0EEESW_SW_EEEEENS5_IJNS4_10UnderscoreESZ_SZ_EEEEENS4_13SM90_TMA_LOADENS4_14ComposedLayoutINS4_7SwizzleILi3ELi4ELi3EEENS4_18smem_ptr_flag_bitsILi8EEENSV_INS5_IJNSA_ILi8EEESE_EEENS5_IJSE_SB_EEEEEEEvNS4_8identityES12_S1C_vS1D_EENS_8epilogue10collective18CollectiveEpilogueINS1F_23Sm100TmaWarpSpecializedILi1ELi1ELi64ELb0ELb0EEEJSG_NS5_IJNSV_ISE_SB_EENSV_ISF_SB_EEEEESH_SI_SH_SI_NS1F_6fusion15FusionCallbacksIS1J_NS1N_17LinearCombinationISH_fSH_fLNS_15FloatRoundStyleE2EEESG_S1M_JEEENS4_5SM1004TMEM4LOAD26SM100_TMEM_LOAD_32dp32b64xES12_NS13_INS14_ILi2ELi4ELi3EEES17_NSV_INS5_IJS18_SF_EEENS5_IJSF_SB_EEEEEEENS4_39AutoVectorizingCopyWithAssumedAlignmentILi128EEENS4_14SM90_TMA_STOREES21_S23_S23_EEEvvEEEEvNT_6ParamsE)
        /*0044*/ 	.word	0x00000000
.L_29:


//--------------------- .nv.compat                --------------------------
	.section	.nv.compat,"",@"SHT_CUDA_COMPAT_INFO"
	.align	4
        /*0000*/ 	.byte	0x02, 0x09, 0x01, 0x00, 0x02, 0x02, 0x02, 0x00, 0x02, 0x05, 0x05, 0x00, 0x03, 0x07, 0x01, 0x01
        /*0010*/ 	.byte	0x02, 0x03, 0x01, 0x00, 0x02, 0x06, 0x01, 0x00, 0x04, 0x0b, 0x08, 0x00, 0x09, 0x00, 0x00, 0x00
        /*0020*/ 	.byte	0x00, 0x00, 0x00, 0x00


//--------------------- .nv.info._ZN7cutlass13device_kernelINS_4gemm6kernel13GemmUniversalIN4cute5tupleIJiiiiEEENS1_10collective13CollectiveMmaINS1_35MainloopSm100TmaUmmaWarpSpecializedILi3ELi2ELi4ENS5_IJNS4_1CILi1EEESB_SB_EEEEENS5_IJNSA_ILi128EEENSA_ILi64EEESE_EEENS_12float_e4m3_tENS5_IJlSB_lEEESH_SI_NS4_8TiledMMAINS4_8MMA_AtomIJNS4_10MMA_TraitsINS4_19SM100_MMA_F8F6F4_SSEJSH_SH_fSE_SF_NS4_17integral_constantINS4_4UMMA5MajorELSP_0EEESQ_NSN_INSO_7ScaleInELSR_0EEESS_EEEEEENS4_6LayoutISC_NS5_IJNSA_ILi0EEESW_SW_EEEEENS5_IJNS4_10UnderscoreESZ_SZ_EEEEENS4_13SM90_TMA_LOADENS4_14ComposedLayoutINS4_7SwizzleILi3ELi4ELi3EEENS4_18smem_ptr_flag_bitsILi8EEENSV_INS5_IJNSA_ILi8EEESE_EEENS5_IJSE_SB_EEEEEEEvNS4_8identityES12_S1C_vS1D_EENS_8epilogue10collective18CollectiveEpilogueINS1F_23Sm100TmaWarpSpecializedILi1ELi1ELi64ELb0ELb0EEEJSG_NS5_IJNSV_ISE_SB_EENSV_ISF_SB_EEEEESH_SI_SH_SI_NS1F_6fusion15FusionCallbacksIS1J_NS1N_17LinearCombinationISH_fSH_fLNS_15FloatRoundStyleE2EEESG_S1M_JEEENS4_5SM1004TMEM4LOAD26SM100_TMEM_LOAD_32dp32b64xES12_NS13_INS14_ILi2ELi4ELi3EEES17_NSV_INS5_IJS18_SF_EEENS5_IJSF_SB_EEEEEEENS4_39AutoVectorizingCopyWithAssumedAlignmentILi128EEENS4_14SM90_TMA_STOREES21_S23_S23_EEEvvEEEEvNT_6ParamsE --------------------------
	.section	.nv.info._ZN7cutlass13device_kernelINS_4gemm6kernel13GemmUniversalIN4cute5tupleIJiiiiEEENS1_10collective13CollectiveMmaINS1_35MainloopSm100TmaUmmaWarpSpecializedILi3ELi2ELi4ENS5_IJNS4_1CILi1EEESB_SB_EEEEENS5_IJNSA_ILi128EEENSA_ILi64EEESE_EEENS_12float_e4m3_tENS5_IJlSB_lEEESH_SI_NS4_8TiledMMAINS4_8MMA_AtomIJNS4_10MMA_TraitsINS4_19SM100_MMA_F8F6F4_SSEJSH_SH_fSE_SF_NS4_17integral_constantINS4_4UMMA5MajorELSP_0EEESQ_NSN_INSO_7ScaleInELSR_0EEESS_EEEEEENS4_6LayoutISC_NS5_IJNSA_ILi0EEESW_SW_EEEEENS5_IJNS4_10UnderscoreESZ_SZ_EEEEENS4_13SM90_TMA_LOADENS4_14ComposedLayoutINS4_7SwizzleILi3ELi4ELi3EEENS4_18smem_ptr_flag_bitsILi8EEENSV_INS5_IJNSA_ILi8EEESE_EEENS5_IJSE_SB_EEEEEEEvNS4_8identityES12_S1C_vS1D_EENS_8epilogue10collective18CollectiveEpilogueINS1F_23Sm100TmaWarpSpecializedILi1ELi1ELi64ELb0ELb0EEEJSG_NS5_IJNSV_ISE_SB_EENSV_ISF_SB_EEEEESH_SI_SH_SI_NS1F_6fusion15FusionCallbacksIS1J_NS1N_17LinearCombinationISH_fSH_fLNS_15FloatRoundStyleE2EEESG_S1M_JEEENS4_5SM1004TMEM4LOAD26SM100_TMEM_LOAD_32dp32b64xES12_NS13_INS14_ILi2ELi4ELi3EEES17_NSV_INS5_IJS18_SF_EEENS5_IJSF_SB_EEEEEEENS4_39AutoVectorizingCopyWithAssumedAlignmentILi128EEENS4_14SM90_TMA_STOREES21_S23_S23_EEEvvEEEEvNT_6ParamsE,"",@"SHT_CUDA_INFO"
	.sectionflags	@""
	.align	4


	//----- nvinfo : EIATTR_CUDA_API_VERSION
	.align		4
        /*0000*/ 	.byte	0x04, 0x37
        /*0002*/ 	.short	(.L_31 - .L_30)
.L_30:
        /*0004*/ 	.word	0x00000082


	//----- nvinfo : EIATTR_KPARAM_INFO
	.align		4
.L_31:
        /*0008*/ 	.byte	0x04, 0x17
        /*000a*/ 	.short	(.L_33 - .L_32)
.L_32:
        /*000c*/ 	.word	0x00000000
        /*0010*/ 	.short	0x0000
        /*0012*/ 	.short	0x0000
        /*0014*/ 	.byte	0x00, 0xf0, 0x01, 0x20


	//----- nvinfo : EIATTR_AT_ENTRY_FRAGMENTS
	.align		4
.L_33:
        /*0018*/ 	.byte	0x04, 0x4f
        /*001a*/ 	.short	(.L_35 - .L_34)


	//   ....[0]....
.L_34:
        /*001c*/ 	.word	0x00000006


	//----- nvinfo : EIATTR_RESERVED_SMEM_USED
	.align		4
.L_35:
        /*0020*/ 	.byte	0x01, 0x41
	.zero		2


	//----- nvinfo : EIATTR_SPARSE_MMA_MASK
	.align		4
        /*0024*/ 	.byte	0x03, 0x50
        /*0026*/ 	.short	0x0000


	//----- nvinfo : EIATTR_TCGEN05_1CTA_USED
	.align		4
        /*0028*/ 	.byte	0x01, 0x51
	.zero		2


	//----- nvinfo : EIATTR_MAXREG_COUNT
	.align		4
        /*002c*/ 	.byte	0x03, 0x1b
        /*002e*/ 	.short	0x00ff


	//----- nvinfo : EIATTR_NUM_BARRIERS
	.align		4
        /*0030*/ 	.byte	0x02, 0x4c
        /*0032*/ 	.byte	0x07
	.zero		1


	//----- nvinfo : EIATTR_EXTERNS
	.align		4
        /*0034*/ 	.byte	0x04, 0x0f
        /*0036*/ 	.short	(.L_37 - .L_36)


	//   ....[0]....
	.align		4
.L_36:
        /*0038*/ 	.word	index@(__assertfail)


	//----- nvinfo : EIATTR_MERCURY_ISA_VERSION
	.align		4
.L_37:
        /*003c*/ 	.byte	0x03, 0x5f
        /*003e*/ 	.short	0x0101


	//----- nvinfo : EIATTR_INT_WARP_WIDE_INSTR_OFFSETS
	.align		4
        /*0040*/ 	.byte	0x04, 0x31
        /*0042*/ 	.short	(.L_39 - .L_38)


	//   ....[0]....
.L_38:
        /*0044*/ 	.word	0x00001d60


	//   ....[1]....
        /*0048*/ 	.word	0x00003720


	//   ....[2]....
        /*004c*/ 	.word	0x00003740


	//   ....[3]....
        /*0050*/ 	.word	0x00003770


	//   ....[4]....
        /*0054*/ 	.word	0x00004180


	//   ....[5]....
        /*0058*/ 	.word	0x00004270


	//----- nvinfo : EIATTR_COOP_GROUP_MASK_REGIDS
	.align		4
.L_39:
        /*005c*/ 	.byte	0x04, 0x29
        /*005e*/ 	.short	(.L_41 - .L_40)


	//   ....[0]....
.L_40:
        /*0060*/ 	.word	0xffffffff


	//   ....[1]....
        /*0064*/ 	.word	0xffffffff


	//   ....[2]....
        /*0068*/ 	.word	0xffffffff


	//   ....[3]....
        /*006c*/ 	.word	0xffffffff


	//   ....[4]....
        /*0070*/ 	.word	0xffffffff


	//   ....[5]....
        /*0074*/ 	.word	0xffffffff


	//   ....[6]....
        /*0078*/ 	.word	0xffffffff


	//   ....[7]....
        /*007c*/ 	.word	0xffffffff


	//   ....[8]....
        /*0080*/ 	.word	0xffffffff


	//   ....[9]....
        /*0084*/ 	.word	0xffffffff


	//   ....[10]....
        /*0088*/ 	.word	0xffffffff


	//   ....[11]....
        /*008c*/ 	.word	0xffffffff


	//   ....[12]....
        /*0090*/ 	.word	0xffffffff


	//----- nvinfo : EIATTR_COOP_GROUP_INSTR_OFFSETS
	.align		4
.L_41:
        /*0094*/ 	.byte	0x04, 0x28
        /*0096*/ 	.short	(.L_43 - .L_42)


	//   ....[0]....
.L_42:
        /*0098*/ 	.word	0x00000090


	//   ....[1]....
        /*009c*/ 	.word	0x000004d0


	//   ....[2]....
        /*00a0*/ 	.word	0x00000620


	//   ....[3]....
        /*00a4*/ 	.word	0x00000760


	//   ....[4]....
        /*00a8*/ 	.word	0x00000860


	//   ....[5]....
        /*00ac*/ 	.word	0x000009d0


	//   ....[6]....
        /*00b0*/ 	.word	0x00000b70


	//   ....[7]....
        /*00b4*/ 	.word	0x00001c40


	//   ....[8]....
        /*00b8*/ 	.word	0x00002990


	//   ....[9]....
        /*00bc*/ 	.word	0x00002ba0


	//   ....[10]....
        /*00c0*/ 	.word	0x00002bd0


	//   ....[11]....
        /*00c4*/ 	.word	0x00003600


	//   ....[12]....
        /*00c8*/ 	.word	0x00003830


	//----- nvinfo : EIATTR_VRC_CTA_INIT_COUNT
	.align		4
.L_43:
        /*00cc*/ 	.byte	0x02, 0x4a
        /*00ce*/ 	.byte	0x80
	.zero		1


	//----- nvinfo : EIATTR_SYSCALL_OFFSETS
	.align		4
        /*00d0*/ 	.byte	0x04, 0x46
        /*00d2*/ 	.short	(.L_45 - .L_44)


	//   ....[0]....
.L_44:
        /*00d4*/ 	.word	0x00004c60


	//   ....[1]....
        /*00d8*/ 	.word	0x00004da0


	//   ....[2]....
        /*00dc*/ 	.word	0x00005540


	//----- nvinfo : EIATTR_MBARRIER_INSTR_OFFSETS
	.align		4
.L_45:
        /*00e0*/ 	.byte	0x04, 0x39
        /*00e2*/ 	.short	(.L_47 - .L_46)


	//   ....[0]....
.L_46:
        /*00e4*/ 	.word	0x000005b0
        /*00e8*/ 	.word	0x000000ff
        /*00ec*/ 	.word	0x00000000
        /*00f0*/ 	.short	0x0100
        /*00f2*/ 	.byte	0x05
	.zero		1


	//   ....[1]....
        /*00f4*/ 	.word	0x000005c0
        /*00f8*/ 	.word	0x000000ff
        /*00fc*/ 	.word	0x00000018
        /*0100*/ 	.short	0x0100
        /*0102*/ 	.byte	0x05
	.zero		1


	//   ....[2]....
        /*0104*/ 	.word	0x000005d0
        /*0108*/ 	.word	0x000000ff
        /*010c*/ 	.word	0x00000008
        /*0110*/ 	.short	0x0100
        /*0112*/ 	.byte	0x05
	.zero		1


	//   ....[3]....
        /*0114*/ 	.word	0x000005e0
        /*0118*/ 	.word	0x000000ff
        /*011c*/ 	.word	0x00000020
        /*0120*/ 	.short	0x0100
        /*0122*/ 	.byte	0x05
	.zero		1


	//   ....[4]....
        /*0124*/ 	.word	0x000005f0
        /*0128*/ 	.word	0x000000ff
        /*012c*/ 	.word	0x00000010
        /*0130*/ 	.short	0x0100
        /*0132*/ 	.byte	0x05
	.zero		1


	//   ....[5]....
        /*0134*/ 	.word	0x00000600
        /*0138*/ 	.word	0x000000ff
        /*013c*/ 	.word	0x00000028
        /*0140*/ 	.short	0x0100
        /*0142*/ 	.byte	0x05
	.zero		1


	//   ....[6]....
        /*0144*/ 	.word	0x00000730
        /*0148*/ 	.word	0x000000ff
        /*014c*/ 	.word	0x00000030
        /*0150*/ 	.short	0x0100
        /*0152*/ 	.byte	0x06
	.zero		1


	//   ....[7]....
        /*0154*/ 	.word	0x00000740
        /*0158*/ 	.word	0x000000ff
        /*015c*/ 	.word	0x00000038
        /*0160*/ 	.short	0x0100
        /*0162*/ 	.byte	0x06
	.zero		1


	//   ....[8]....
        /*0164*/ 	.word	0x00000830
        /*0168*/ 	.word	0x000000ff
        /*016c*/ 	.word	0x00000040
        /*0170*/ 	.short	0x0100
        /*0172*/ 	.byte	0x05
	.zero		1


	//   ....[9]....
        /*0174*/ 	.word	0x00000840
        /*0178*/ 	.word	0x000000ff
        /*017c*/ 	.word	0x00000048
        /*0180*/ 	.short	0x0100
        /*0182*/ 	.byte	0x05
	.zero		1


	//   ....[10]....
        /*0184*/ 	.word	0x00000980
        /*0188*/ 	.word	0x000000ff
        /*018c*/ 	.word	0x00000050
        /*0190*/ 	.short	0x0100
        /*0192*/ 	.byte	0x05
	.zero		1


	//   ....[11]....
        /*0194*/ 	.word	0x00000990
        /*0198*/ 	.word	0x000000ff
        /*019c*/ 	.word	0x00000060
        /*01a0*/ 	.short	0x0100
        /*01a2*/ 	.byte	0x05
	.zero		1


	//   ....[12]....
        /*01a4*/ 	.word	0x000009a0
        /*01a8*/ 	.word	0x000000ff
        /*01ac*/ 	.word	0x00000058
        /*01b0*/ 	.short	0x0100
        /*01b2*/ 	.byte	0x05
	.zero		1


	//   ....[13]....
        /*01b4*/ 	.word	0x000009b0
        /*01b8*/ 	.word	0x000000ff
        /*01bc*/ 	.word	0x00000068
        /*01c0*/ 	.short	0x0100
        /*01c2*/ 	.byte	0x05
	.zero		1


	//   ....[14]....
        /*01c4*/ 	.word	0x00000ae0
        /*01c8*/ 	.word	0x000000ff
        /*01cc*/ 	.word	0x00000070
        /*01d0*/ 	.short	0x0100
        /*01d2*/ 	.byte	0x06
	.zero		1


	//   ....[15]....
        /*01d4*/ 	.word	0x00000af0
        /*01d8*/ 	.word	0x000000ff
        /*01dc*/ 	.word	0x00000090
        /*01e0*/ 	.short	0x0100
        /*01e2*/ 	.byte	0x06
	.zero		1


	//   ....[16]....
        /*01e4*/ 	.word	0x00000b00
        /*01e8*/ 	.word	0x000000ff
        /*01ec*/ 	.word	0x00000078
        /*01f0*/ 	.short	0x0100
        /*01f2*/ 	.byte	0x06
	.zero		1


	//   ....[17]....
        /*01f4*/ 	.word	0x00000b10
        /*01f8*/ 	.word	0x000000ff
        /*01fc*/ 	.word	0x00000098
        /*0200*/ 	.short	0x0100
        /*0202*/ 	.byte	0x06
	.zero		1


	//   ....[18]....
        /*0204*/ 	.word	0x00000b20
        /*0208*/ 	.word	0x000000ff
        /*020c*/ 	.word	0x00000080
        /*0210*/ 	.short	0x0100
        /*0212*/ 	.byte	0x06
	.zero		1


	//   ....[19]....
        /*0214*/ 	.word	0x00000b30
        /*0218*/ 	.word	0x000000ff
        /*021c*/ 	.word	0x000000a0
        /*0220*/ 	.short	0x0100
        /*0222*/ 	.byte	0x06
	.zero		1


	//   ....[20]....
        /*0224*/ 	.word	0x00000b40
        /*0228*/ 	.word	0x000000ff
        /*022c*/ 	.word	0x00000088
        /*0230*/ 	.short	0x0100
        /*0232*/ 	.byte	0x06
	.zero		1


	//   ....[21]....
        /*0234*/ 	.word	0x00000b50
        /*0238*/ 	.word	0x000000ff
        /*023c*/ 	.word	0x000000a8
        /*0240*/ 	.short	0x0100
        /*0242*/ 	.byte	0x06
	.zero		1


	//   ....[22]....
        /*0244*/ 	.word	0x00000c40
        /*0248*/ 	.word	0x000000ff
        /*024c*/ 	.word	0x000000b0
        /*0250*/ 	.short	0x0100
        /*0252*/ 	.byte	0x05
	.zero		1


	//   ....[23]....
        /*0254*/ 	.word	0x00000c50
        /*0258*/ 	.word	0x000000ff
        /*025c*/ 	.word	0x000000c0
        /*0260*/ 	.short	0x0100
        /*0262*/ 	.byte	0x05
	.zero		1


	//   ....[24]....
        /*0264*/ 	.word	0x00000c60
        /*0268*/ 	.word	0x000000ff
        /*026c*/ 	.word	0x000000b8
        /*0270*/ 	.short	0x0100
        /*0272*/ 	.byte	0x05
	.zero		1


	//   ....[25]....
        /*0274*/ 	.word	0x00000c70
        /*0278*/ 	.word	0x000000ff
        /*027c*/ 	.word	0x000000c8
        /*0280*/ 	.short	0x0100
        /*0282*/ 	.byte	0x05
	.zero		1


	//   ....[26]....
        /*0284*/ 	.word	0x00001540
        /*0288*/ 	.word	0x00000003
        /*028c*/ 	.word	0x000000c0
        /*0290*/ 	.short	0x010a
        /*0292*/ 	.byte	0xff
	.zero		1


	//   ....[27]....
        /*0294*/ 	.word	0x00001570
        /*0298*/ 	.word	0x00000003
        /*029c*/ 	.word	0x000000b0
        /*02a0*/ 	.short	0x0101
        /*02a2*/ 	.byte	0xff
	.zero		1


	//   ....[28]....
        /*02a4*/ 	.word	0x00001640
        /*02a8*/ 	.word	0x000000ff
        /*02ac*/ 	.word	0x00000018
        /*02b0*/ 	.short	0x010a
        /*02b2*/ 	.byte	0x08
	.zero		1


	//   ....[29]....
        /*02b4*/ 	.word	0x000016e0
        /*02b8*/ 	.word	0x000000ff
        /*02bc*/ 	.word	0x00000018
        /*02c0*/ 	.short	0x010a
        /*02c2*/ 	.byte	0x21
	.zero		1


	//   ....[30]....
        /*02c4*/ 	.word	0x00001830
        /*02c8*/ 	.word	0x000000ff
        /*02cc*/ 	.word	0x00000018
        /*02d0*/ 	.short	0x010a
        /*02d2*/ 	.byte	0x08
	.zero		1


	//   ....[31]....
        /*02d4*/ 	.word	0x00001940
        /*02d8*/ 	.word	0x000000ff
        /*02dc*/ 	.word	0x00000048
        /*02e0*/ 	.short	0x0101
        /*02e2*/ 	.byte	0x04
	.zero		1


	//   ....[32]....
        /*02e4*/ 	.word	0x00001960
        /*02e8*/ 	.word	0x000000ff
        /*02ec*/ 	.word	0x00000018
        /*02f0*/ 	.short	0x010a
        /*02f2*/ 	.byte	0x08
	.zero		1


	//   ....[33]....
        /*02f4*/ 	.word	0x000019e0
        /*02f8*/ 	.word	0x000000ff
        /*02fc*/ 	.word	0x00000018
        /*0300*/ 	.short	0x010a
        /*0302*/ 	.byte	0x11
	.zero		1


	//   ....[34]....
        /*0304*/ 	.word	0x00001b30
        /*0308*/ 	.word	0x000000ff
        /*030c*/ 	.word	0x00000018
        /*0310*/ 	.short	0x010a
        /*0312*/ 	.byte	0x08
	.zero		1


	//   ....[35]....
        /*0314*/ 	.word	0x00001c70
        /*0318*/ 	.word	0x00000002
        /*031c*/ 	.word	0x00000050
        /*0320*/ 	.short	0x010a
        /*0322*/ 	.byte	0xff
	.zero		1


	//   ....[36]....
        /*0324*/ 	.word	0x00001d30
        /*0328*/ 	.word	0x00000002
        /*032c*/ 	.word	0x00000000
        /*0330*/ 	.short	0x0101
        /*0332*/ 	.byte	0xff
	.zero		1


	//   ....[37]....
        /*0334*/ 	.word	0x00002290
        /*0338*/ 	.word	0x000000ff
        /*033c*/ 	.word	0x00000000
        /*0340*/ 	.short	0x010a
        /*0342*/ 	.byte	0x05
	.zero		1


	//   ....[38]....
        /*0344*/ 	.word	0x00002320
        /*0348*/ 	.word	0x000000ff
        /*034c*/ 	.word	0x00000000
        /*0350*/ 	.short	0x010a
        /*0352*/ 	.byte	0x05
	.zero		1


	//   ....[39]....
        /*0354*/ 	.word	0x000023c0
        /*0358*/ 	.word	0x00000000
        /*035c*/ 	.word	0x00000000
        /*0360*/ 	.short	0x010a
        /*0362*/ 	.byte	0xff
	.zero		1


	//   ....[40]....
        /*0364*/ 	.word	0x000024e0
        /*0368*/ 	.word	0x00000000
        /*036c*/ 	.word	0x000000b0
        /*0370*/ 	.short	0x010a
        /*0372*/ 	.byte	0xff
	.zero		1


	//   ....[41]....
        /*0374*/ 	.word	0x00002540
        /*0378*/ 	.word	0x00000004
        /*037c*/ 	.word	0x00000000
        /*0380*/ 	.short	0x0101
        /*0382*/ 	.byte	0xff
	.zero		1


	//   ....[42]....
        /*0384*/ 	.word	0x00002560
        /*0388*/ 	.word	0x000000ff
        /*038c*/ 	.word	0x00000060
        /*0390*/ 	.short	0x010a
        /*0392*/ 	.byte	0x05
	.zero		1


	//   ....[43]....
        /*0394*/ 	.word	0x00002680
        /*0398*/ 	.word	0x00000000
        /*039c*/ 	.word	0x00000050
        /*03a0*/ 	.short	0x010a
        /*03a2*/ 	.byte	0xff
	.zero		1


	//   ....[44]....
        /*03a4*/ 	.word	0x00002790
        /*03a8*/ 	.word	0x00000000
        /*03ac*/ 	.word	0x00000000
        /*03b0*/ 	.short	0x0101
        /*03b2*/ 	.byte	0xff
	.zero		1


	//   ....[45]....
        /*03b4*/ 	.word	0x00002820
        /*03b8*/ 	.word	0x000000ff
        /*03bc*/ 	.word	0x00000060
        /*03c0*/ 	.short	0x0106
        /*03c2*/ 	.byte	0x05
	.zero		1


	//   ....[46]....
        /*03c4*/ 	.word	0x00002840
        /*03c8*/ 	.word	0x000000ff
        /*03cc*/ 	.word	0x00000060
        /*03d0*/ 	.short	0x010a
        /*03d2*/ 	.byte	0x05
	.zero		1


	//   ....[47]....
        /*03d4*/ 	.word	0x000028d0
        /*03d8*/ 	.word	0x000000ff
        /*03dc*/ 	.word	0x00000060
        /*03e0*/ 	.short	0x0106
        /*03e2*/ 	.byte	0x04
	.zero		1


	//   ....[48]....
        /*03e4*/ 	.word	0x00002910
        /*03e8*/ 	.word	0x00000000
        /*03ec*/ 	.word	0x00000060
        /*03f0*/ 	.short	0x010a
        /*03f2*/ 	.byte	0xff
	.zero		1


	//   ....[49]....
        /*03f4*/ 	.word	0x00002e50
        /*03f8*/ 	.word	0x00000000
        /*03fc*/ 	.word	0x00000050
        /*0400*/ 	.short	0x010a
        /*0402*/ 	.byte	0xff
	.zero		1


	//   ....[50]....
        /*0404*/ 	.word	0x00002f60
        /*0408*/ 	.word	0x00000003
        /*040c*/ 	.word	0x00000000
        /*0410*/ 	.short	0x0101
        /*0412*/ 	.byte	0xff
	.zero		1


	//   ....[51]....
        /*0414*/ 	.word	0x00002f70
        /*0418*/ 	.word	0x000000ff
        /*041c*/ 	.word	0x00000000
        /*0420*/ 	.short	0x010a
        /*0422*/ 	.byte	0x06
	.zero		1


	//   ....[52]....
        /*0424*/ 	.word	0x00002f90
        /*0428*/ 	.word	0x000000ff
        /*042c*/ 	.word	0x00000090
        /*0430*/ 	.short	0x010a
        /*0432*/ 	.byte	0x07
	.zero		1


	//   ....[53]....
        /*0434*/ 	.word	0x00003060
        /*0438*/ 	.word	0x000000ff
        /*043c*/ 	.word	0x00000000
        /*0440*/ 	.short	0x010a
        /*0442*/ 	.byte	0x06
	.zero		1


	//   ....[54]....
        /*0444*/ 	.word	0x00003190
        /*0448*/ 	.word	0x000000ff
        /*044c*/ 	.word	0x00000000
        /*0450*/ 	.short	0x010a
        /*0452*/ 	.byte	0x1a
	.zero		1


	//   ....[55]....
        /*0454*/ 	.word	0x00003430
        /*0458*/ 	.word	0x000000ff
        /*045c*/ 	.word	0x00000000
        /*0460*/ 	.short	0x010a
        /*0462*/ 	.byte	0x06
	.zero		1


	//   ....[56]....
        /*0464*/ 	.word	0x000034c0
        /*0468*/ 	.word	0x000000ff
        /*046c*/ 	.word	0x00000000
        /*0470*/ 	.short	0x010a
        /*0472*/ 	.byte	0x06
	.zero		1


	//   ....[57]....
        /*0474*/ 	.word	0x00003550
        /*0478*/ 	.word	0x000000ff
        /*047c*/ 	.word	0x00000000
        /*0480*/ 	.short	0x010a
        /*0482*/ 	.byte	0x06
	.zero		1


	//   ....[58]....
        /*0484*/ 	.word	0x000035e0
        /*0488*/ 	.word	0x000000ff
        /*048c*/ 	.word	0x00000000
        /*0490*/ 	.short	0x010a
        /*0492*/ 	.byte	0x07
	.zero		1


	//   ....[59]....
        /*0494*/ 	.word	0x00003a20
        /*0498*/ 	.word	0x00000000
        /*049c*/ 	.word	0x00000050
        /*04a0*/ 	.short	0x010a
        /*04a2*/ 	.byte	0xff
	.zero		1


	//   ....[60]....
        /*04a4*/ 	.word	0x00003b10
        /*04a8*/ 	.word	0x00000000
        /*04ac*/ 	.word	0x00000000
        /*04b0*/ 	.short	0x0101
        /*04b2*/ 	.byte	0xff
	.zero		1


	//   ....[61]....
        /*04b4*/ 	.word	0x00003e30
        /*04b8*/ 	.word	0x000000ff
        /*04bc*/ 	.word	0x00000048
        /*04c0*/ 	.short	0x010a
        /*04c2*/ 	.byte	0x06
	.zero		1


	//   ....[62]....
        /*04c4*/ 	.word	0x00003fb0
        /*04c8*/ 	.word	0x000000ff
        /*04cc*/ 	.word	0x00000038
        /*04d0*/ 	.short	0x010a
        /*04d2*/ 	.byte	0x06
	.zero		1


	//   ....[63]....
        /*04d4*/ 	.word	0x000042e0
        /*04d8*/ 	.word	0x000000ff
        /*04dc*/ 	.word	0x00000030
        /*04e0*/ 	.short	0x010b
        /*04e2*/ 	.byte	0x06
	.zero		1


	//   ....[64]....
        /*04e4*/ 	.word	0x00004300
        /*04e8*/ 	.word	0x000000ff
        /*04ec*/ 	.word	0x00000000
        /*04f0*/ 	.short	0x0101
        /*04f2*/ 	.byte	0x25
	.zero		1


	//   ....[65]....
        /*04f4*/ 	.word	0x00004340
        /*04f8*/ 	.word	0x00000000
        /*04fc*/ 	.word	0x00000038
        /*0500*/ 	.short	0x010a
        /*0502*/ 	.byte	0xff
	.zero		1


	//   ....[66]....
        /*0504*/ 	.word	0x00004670
        /*0508*/ 	.word	0x00000000
        /*050c*/ 	.word	0x00000050
        /*0510*/ 	.short	0x010a
        /*0512*/ 	.byte	0xff
	.zero		1


	//   ....[67]....
        /*0514*/ 	.word	0x00004780
        /*0518*/ 	.word	0x00000000
        /*051c*/ 	.word	0x00000000
        /*0520*/ 	.short	0x0101
        /*0522*/ 	.byte	0xff
	.zero		1


	//   ....[68]....
        /*0524*/ 	.word	0x00005120
        /*0528*/ 	.word	0x000000ff
        /*052c*/ 	.word	0x00000030
        /*0530*/ 	.short	0x010a
        /*0532*/ 	.byte	0x2b
	.zero		1


	//   ....[69]....
        /*0534*/ 	.word	0x00005130
        /*0538*/ 	.word	0x0000009c
        /*053c*/ 	.word	0x00000070
        /*0540*/ 	.short	0x010a
        /*0542*/ 	.byte	0xff
	.zero		1


	//   ....[70]....
        /*0544*/ 	.word	0x000052c0
        /*0548*/ 	.word	0x000000ff
        /*054c*/ 	.word	0x00000030
        /*0550*/ 	.short	0x010a
        /*0552*/ 	.byte	0x2b
	.zero		1


	//   ....[71]....
        /*0554*/ 	.word	0x000053c0
        /*0558*/ 	.word	0x000000ff
        /*055c*/ 	.word	0x00000000
        /*0560*/ 	.short	0x0101
        /*0562*/ 	.byte	0x04
	.zero		1


	//   ....[72]....
        /*0564*/ 	.word	0x00005420
        /*0568*/ 	.word	0x0000009c
        /*056c*/ 	.word	0x00000070
        /*0570*/ 	.short	0x010a
        /*0572*/ 	.byte	0xff
	.zero		1


	//   ....[73]....
        /*0574*/ 	.word	0x000057e0
        /*0578*/ 	.word	0x000000ff
        /*057c*/ 	.word	0x00000000
        /*0580*/ 	.short	0x0101
        /*0582*/ 	.byte	0x05
	.zero		1


	//   ....[74]....
        /*0584*/ 	.word	0x00006890
        /*0588*/ 	.word	0x00000003
        /*058c*/ 	.word	0x000000c0
        /*0590*/ 	.short	0x010a
        /*0592*/ 	.byte	0xff
	.zero		1


	//   ....[75]....
        /*0594*/ 	.word	0x000068f0
        /*0598*/ 	.word	0x00000002
        /*059c*/ 	.word	0x00000018
        /*05a0*/ 	.short	0x010a
        /*05a2*/ 	.byte	0xff
	.zero		1


	//   ....[76]....
        /*05a4*/ 	.word	0x00006950
        /*05a8*/ 	.word	0x00000002
        /*05ac*/ 	.word	0x00000018
        /*05b0*/ 	.short	0x010a
        /*05b2*/ 	.byte	0xff
	.zero		1


	//   ....[77]....
        /*05b4*/ 	.word	0x000069a0
        /*05b8*/ 	.word	0x00000002
        /*05bc*/ 	.word	0x00000050
        /*05c0*/ 	.short	0x010a
        /*05c2*/ 	.byte	0xff
	.zero		1


	//   ....[78]....
        /*05c4*/ 	.word	0x00006a00
        /*05c8*/ 	.word	0x00000000
        /*05cc*/ 	.word	0x00000000
        /*05d0*/ 	.short	0x010a
        /*05d2*/ 	.byte	0xff
	.zero		1


	//   ....[79]....
        /*05d4*/ 	.word	0x00006a60
        /*05d8*/ 	.word	0x00000000
        /*05dc*/ 	.word	0x00000000
        /*05e0*/ 	.short	0x010a
        /*05e2*/ 	.byte	0xff
	.zero		1


	//   ....[80]....
        /*05e4*/ 	.word	0x00006ab0
        /*05e8*/ 	.word	0x00000000
        /*05ec*/ 	.word	0x000000b0
        /*05f0*/ 	.short	0x010a
        /*05f2*/ 	.byte	0xff
	.zero		1


	//   ....[81]....
        /*05f4*/ 	.word	0x00006b10
        /*05f8*/ 	.word	0x00000000
        /*05fc*/ 	.word	0x00000060
        /*0600*/ 	.short	0x010a
        /*0602*/ 	.byte	0xff
	.zero		1


	//   ....[82]....
        /*0604*/ 	.word	0x00006b60
        /*0608*/ 	.word	0x00000000
        /*060c*/ 	.word	0x00000050
        /*0610*/ 	.short	0x010a
        /*0612*/ 	.byte	0xff
	.zero		1


	//   ....[83]....
        /*0614*/ 	.word	0x00006bc0
        /*0618*/ 	.word	0x00000000
        /*061c*/ 	.word	0x00000060
        /*0620*/ 	.short	0x010a
        /*0622*/ 	.byte	0xff
	.zero		1


	//   ....[84]....
        /*0624*/ 	.word	0x00006c10
        /*0628*/ 	.word	0x00000000
        /*062c*/ 	.word	0x00000050
        /*0630*/ 	.short	0x010a
        /*0632*/ 	.byte	0xff
	.zero		1


	//   ....[85]....
        /*0634*/ 	.word	0x00006c70
        /*0638*/ 	.word	0x00000003
        /*063c*/ 	.word	0x00000090
        /*0640*/ 	.short	0x010a
        /*0642*/ 	.byte	0xff
	.zero		1


	//   ....[86]....
        /*0644*/ 	.word	0x00006cd0
        /*0648*/ 	.word	0x00000000
        /*064c*/ 	.word	0x00000000
        /*0650*/ 	.short	0x010a
        /*0652*/ 	.byte	0xff
	.zero		1


	//   ....[87]....
        /*0654*/ 	.word	0x00006d30
        /*0658*/ 	.word	0x00000000
        /*065c*/ 	.word	0x00000000
        /*0660*/ 	.short	0x010a
        /*0662*/ 	.byte	0xff
	.zero		1


	//   ....[88]....
        /*0664*/ 	.word	0x00006d90
        /*0668*/ 	.word	0x00000000
        /*066c*/ 	.word	0x00000000
        /*0670*/ 	.short	0x010a
        /*0672*/ 	.byte	0xff
	.zero		1


	//   ....[89]....
        /*0674*/ 	.word	0x00006df0
        /*0678*/ 	.word	0x00000000
        /*067c*/ 	.word	0x00000000
        /*0680*/ 	.short	0x010a
        /*0682*/ 	.byte	0xff
	.zero		1


	//   ....[90]....
        /*0684*/ 	.word	0x00006e50
        /*0688*/ 	.word	0x00000000
        /*068c*/ 	.word	0x00000000
        /*0690*/ 	.short	0x010a
        /*0692*/ 	.byte	0xff
	.zero		1


	//   ....[91]....
        /*0694*/ 	.word	0x00006ea0
        /*0698*/ 	.word	0x00000000
        /*069c*/ 	.word	0x00000050
        /*06a0*/ 	.short	0x010a
        /*06a2*/ 	.byte	0xff
	.zero		1


	//   ....[92]....
        /*06a4*/ 	.word	0x00006f00
        /*06a8*/ 	.word	0x00000000
        /*06ac*/ 	.word	0x00000048
        /*06b0*/ 	.short	0x010a
        /*06b2*/ 	.byte	0xff
	.zero		1


	//   ....[93]....
        /*06b4*/ 	.word	0x00006f60
        /*06b8*/ 	.word	0x00000003
        /*06bc*/ 	.word	0x00000038
        /*06c0*/ 	.short	0x010a
        /*06c2*/ 	.byte	0xff
	.zero		1


	//   ....[94]....
        /*06c4*/ 	.word	0x00006fb0
        /*06c8*/ 	.word	0x00000000
        /*06cc*/ 	.word	0x00000050
        /*06d0*/ 	.short	0x010a
        /*06d2*/ 	.byte	0xff
	.zero		1


	//   ....[95]....
        /*06d4*/ 	.word	0x00007010
        /*06d8*/ 	.word	0x00000000
        /*06dc*/ 	.word	0x00000030
        /*06e0*/ 	.short	0x010a
        /*06e2*/ 	.byte	0xff
	.zero		1


	//   ....[96]....
        /*06e4*/ 	.word	0x00007060
        /*06e8*/ 	.word	0x0000009c
        /*06ec*/ 	.word	0x00000070
        /*06f0*/ 	.short	0x010a
        /*06f2*/ 	.byte	0xff
	.zero		1


	//----- nvinfo : EIATTR_NUM_MBARRIERS
	.align		4
.L_47:
        /*06f4*/ 	.byte	0x03, 0x38
        /*06f6*/ 	.short	0x001a


	//----- nvinfo : EIATTR_EXIT_INSTR_OFFSETS
	.align		4
        /*06f8*/ 	.byte	0x04, 0x1c
        /*06fa*/ 	.short	(.L_49 - .L_48)


	//   ....[0]....
.L_48:
        /*06fc*/ 	.word	0x000023f0


	//   ....[1]....
        /*0700*/ 	.word	0x000028e0


	//   ....[2]....
        /*0704*/ 	.word	0x00002940


	//   ....[3]....
        /*0708*/ 	.word	0x00003840


	//   ....[4]....
        /*070c*/ 	.word	0x00004370


	//   ....[5]....
        /*0710*/ 	.word	0x000043b0


	//   ....[6]....
        /*0714*/ 	.word	0x00006880


	//----- nvinfo : EIATTR_MAX_THREADS
	.align		4
.L_49:
        /*0718*/ 	.byte	0x04, 0x05
        /*071a*/ 	.short	(.L_51 - .L_50)
.L_50:
        /*071c*/ 	.word	0x00000100
        /*0720*/ 	.word	0x00000001
        /*0724*/ 	.word	0x00000001


	//----- nvinfo : EIATTR_CRS_STACK_SIZE
	.align		4
.L_51:
        /*0728*/ 	.byte	0x04, 0x1e
        /*072a*/ 	.short	(.L_53 - .L_52)
.L_52:
        /*072c*/ 	.word	0x00000000


	//----- nvinfo : EIATTR_CBANK_PARAM_SIZE
	.align		4
.L_53:
        /*0730*/ 	.byte	0x03, 0x19
        /*0732*/ 	.short	0x0800


	//----- nvinfo : EIATTR_PARAM_CBANK
	.align		4
        /*0734*/ 	.byte	0x04, 0x0a
        /*0736*/ 	.short	(.L_55 - .L_54)
	.align		4
.L_54:
        /*0738*/ 	.word	index@(.nv.constant0._ZN7cutlass13device_kernelINS_4gemm6kernel13GemmUniversalIN4cute5tupleIJiiiiEEENS1_10collective13CollectiveMmaINS1_35MainloopSm100TmaUmmaWarpSpecializedILi3ELi2ELi4ENS5_IJNS4_1CILi1EEESB_SB_EEEEENS5_IJNSA_ILi128EEENSA_ILi64EEESE_EEENS_12float_e4m3_tENS5_IJlSB_lEEESH_SI_NS4_8TiledMMAINS4_8MMA_AtomIJNS4_10MMA_TraitsINS4_19SM100_MMA_F8F6F4_SSEJSH_SH_fSE_SF_NS4_17integral_constantINS4_4UMMA5MajorELSP_0EEESQ_NSN_INSO_7ScaleInELSR_0EEESS_EEEEEENS4_6LayoutISC_NS5_IJNSA_ILi0EEESW_SW_EEEEENS5_IJNS4_10UnderscoreESZ_SZ_EEEEENS4_13SM90_TMA_LOADENS4_14ComposedLayoutINS4_7SwizzleILi3ELi4ELi3EEENS4_18smem_ptr_flag_bitsILi8EEENSV_INS5_IJNSA_ILi8EEESE_EEENS5_IJSE_SB_EEEEEEEvNS4_8identityES12_S1C_vS1D_EENS_8epilogue10collective18CollectiveEpilogueINS1F_23Sm100TmaWarpSpecializedILi1ELi1ELi64ELb0ELb0EEEJSG_NS5_IJNSV_ISE_SB_EENSV_ISF_SB_EEEEESH_SI_SH_SI_NS1F_6fusion15FusionCallbacksIS1J_NS1N_17LinearCombinationISH_fSH_fLNS_15FloatRoundStyleE2EEESG_S1M_JEEENS4_5SM1004TMEM4LOAD26SM100_TMEM_LOAD_32dp32b64xES12_NS13_INS14_ILi2ELi4ELi3EEES17_NSV_INS5_IJS18_SF_EEENS5_IJSF_SB_EEEEEEENS4_39AutoVectorizingCopyWithAssumedAlignmentILi128EEENS4_14SM90_TMA_STOREES21_S23_S23_EEEvvEEEEvNT_6ParamsE)
        /*073c*/ 	.short	0x0380
        /*073e*/ 	.short	0x0800


	//----- nvinfo : EIATTR_SW_WAR
	.align		4
.L_55:
        /*0740*/ 	.byte	0x04, 0x36
        /*0742*/ 	.short	(.L_57 - .L_56)
.L_56:
        /*0744*/ 	.word	0x00000008
.L_57:


//--------------------- .nv.callgraph             --------------------------
	.section	.nv.callgraph,"",@"SHT_CUDA_CALLGRAPH"
	.align	4
	.sectionentsize	8
	.align		4
        /*0000*/ 	.word	0x00000000
	.align		4
        /*0004*/ 	.word	0xffffffff
	.align		4
        /*0008*/ 	.word	index@(_ZN7cutlass13device_kernelINS_4gemm6kernel13GemmUniversalIN4cute5tupleIJiiiiEEENS1_10collective13CollectiveMmaINS1_35MainloopSm100TmaUmmaWarpSpecializedILi3ELi2ELi4ENS5_IJNS4_1CILi1EEESB_SB_EEEEENS5_IJNSA_ILi128EEENSA_ILi64EEESE_EEENS_12float_e4m3_tENS5_IJlSB_lEEESH_SI_NS4_8TiledMMAINS4_8MMA_AtomIJNS4_10MMA_TraitsINS4_19SM100_MMA_F8F6F4_SSEJSH_SH_fSE_SF_NS4_17integral_constantINS4_4UMMA5MajorELSP_0EEESQ_NSN_INSO_7ScaleInELSR_0EEESS_EEEEEENS4_6LayoutISC_NS5_IJNSA_ILi0EEESW_SW_EEEEENS5_IJNS4_10UnderscoreESZ_SZ_EEEEENS4_13SM90_TMA_LOADENS4_14ComposedLayoutINS4_7SwizzleILi3ELi4ELi3EEENS4_18smem_ptr_flag_bitsILi8EEENSV_INS5_IJNSA_ILi8EEESE_EEENS5_IJSE_SB_EEEEEEEvNS4_8identityES12_S1C_vS1D_EENS_8epilogue10collective18CollectiveEpilogueINS1F_23Sm100TmaWarpSpecializedILi1ELi1ELi64ELb0ELb0EEEJSG_NS5_IJNSV_ISE_SB_EENSV_ISF_SB_EEEEESH_SI_SH_SI_NS1F_6fusion15FusionCallbacksIS1J_NS1N_17LinearCombinationISH_fSH_fLNS_15FloatRoundStyleE2EEESG_S1M_JEEENS4_5SM1004TMEM4LOAD26SM100_TMEM_LOAD_32dp32b64xES12_NS13_INS14_ILi2ELi4ELi3EEES17_NSV_INS5_IJS18_SF_EEENS5_IJSF_SB_EEEEEEENS4_39AutoVectorizingCopyWithAssumedAlignmentILi128EEENS4_14SM90_TMA_STOREES21_S23_S23_EEEvvEEEEvNT_6ParamsE)
	.align		4
        /*000c*/ 	.word	index@(__assertfail)
	.align		4
        /*0010*/ 	.word	0x00000000
	.align		4
        /*0014*/ 	.word	0xfffffffe
	.align		4
        /*0018*/ 	.word	0x00000000
	.align		4
        /*001c*/ 	.word	0xfffffffd
	.align		4
        /*0020*/ 	.word	0x00000000
	.align		4
        /*0024*/ 	.word	0xfffffffc


//--------------------- .nv.constant4             --------------------------
	.section	.nv.constant4,"a",@progbits
	.align	8
	.align		8
.nv.constant4:
        /*0000*/ 	.dword	__assertfail
	.align		8
        /*0008*/ 	.dword	__unnamed_1
	.align		8
        /*0010*/ 	.dword	__unnamed_2
	.align		8
        /*0018*/ 	.dword	_ZN40_INTERNAL_abe5c992_4_k_cu_6a0428c0_329194cuda3std3__45__cpo5beginE
	.align		8
        /*0020*/ 	.dword	_ZN40_INTERNAL_abe5c992_4_k_cu_6a0428c0_329194cuda3std3__45__cpo3endE
	.align		8
        /*0028*/ 	.dword	_ZN40_INTERNAL_abe5c992_4_k_cu_6a0428c0_329194cuda3std3__45__cpo6cbeginE
	.align		8
        /*0030*/ 	.dword	_ZN40_INTERNAL_abe5c992_4_k_cu_6a0428c0_329194cuda3std3__45__cpo4cendE
	.align		8
        /*0038*/ 	.dword	_ZN40_INTERNAL_abe5c992_4_k_cu_6a0428c0_329194cuda3std3__442_GLOBAL__N__abe5c992_4_k_cu_6a0428c0_329196ignoreE
	.align		8
        /*0040*/ 	.dword	_ZN40_INTERNAL_abe5c992_4_k_cu_6a0428c0_329194cuda3std3__419piecewise_constructE
	.align		8
        /*0048*/ 	.dword	_ZN40_INTERNAL_abe5c992_4_k_cu_6a0428c0_329194cuda3std3__48in_placeE
	.align		8
        /*0050*/ 	.dword	_ZN40_INTERNAL_abe5c992_4_k_cu_6a0428c0_329194cuda3std6ranges3__45__cpo4swapE
	.align		8
        /*0058*/ 	.dword	_ZN40_INTERNAL_abe5c992_4_k_cu_6a0428c0_329194cuda3std6ranges3__45__cpo9iter_moveE
	.align		8
        /*0060*/ 	.dword	_ZN40_INTERNAL_abe5c992_4_k_cu_6a0428c0_329194cute7productE
	.align		8
        /*0068*/ 	.dword	_ZN40_INTERNAL_abe5c992_4_k_cu_6a0428c0_329194cute1_E
	.align		8
        /*0070*/ 	.dword	$str$25
	.align		8
        /*0078*/ 	.dword	$str$26
	.align		8
        /*0080*/ 	.dword	$str$27
	.align		8
        /*0088*/ 	.dword	$str$28


//--------------------- .text._ZN7cutlass13device_kernelINS_4gemm6kernel13GemmUniversalIN4cute5tupleIJiiiiEEENS1_10collective13CollectiveMmaINS1_35MainloopSm100TmaUmmaWarpSpecializedILi3ELi2ELi4ENS5_IJNS4_1CILi1EEESB_SB_EEEEENS5_IJNSA_ILi128EEENSA_ILi64EEESE_EEENS_12float_e4m3_tENS5_IJlSB_lEEESH_SI_NS4_8TiledMMAINS4_8MMA_AtomIJNS4_10MMA_TraitsINS4_19SM100_MMA_F8F6F4_SSEJSH_SH_fSE_SF_NS4_17integral_constantINS4_4UMMA5MajorELSP_0EEESQ_NSN_INSO_7ScaleInELSR_0EEESS_EEEEEENS4_6LayoutISC_NS5_IJNSA_ILi0EEESW_SW_EEEEENS5_IJNS4_10UnderscoreESZ_SZ_EEEEENS4_13SM90_TMA_LOADENS4_14ComposedLayoutINS4_7SwizzleILi3ELi4ELi3EEENS4_18smem_ptr_flag_bitsILi8EEENSV_INS5_IJNSA_ILi8EEESE_EEENS5_IJSE_SB_EEEEEEEvNS4_8identityES12_S1C_vS1D_EENS_8epilogue10collective18CollectiveEpilogueINS1F_23Sm100TmaWarpSpecializedILi1ELi1ELi64ELb0ELb0EEEJSG_NS5_IJNSV_ISE_SB_EENSV_ISF_SB_EEEEESH_SI_SH_SI_NS1F_6fusion15FusionCallbacksIS1J_NS1N_17LinearCombinationISH_fSH_fLNS_15FloatRoundStyleE2EEESG_S1M_JEEENS4_5SM1004TMEM4LOAD26SM100_TMEM_LOAD_32dp32b64xES12_NS13_INS14_ILi2ELi4ELi3EEES17_NSV_INS5_IJS18_SF_EEENS5_IJSF_SB_EEEEEEENS4_39AutoVectorizingCopyWithAssumedAlignmentILi128EEENS4_14SM90_TMA_STOREES21_S23_S23_EEEvvEEEEvNT_6ParamsE --------------------------
	.section	.text._ZN7cutlass13device_kernelINS_4gemm6kernel13GemmUniversalIN4cute5tupleIJiiiiEEENS1_10collective13CollectiveMmaINS1_35MainloopSm100TmaUmmaWarpSpecializedILi3ELi2ELi4ENS5_IJNS4_1CILi1EEESB_SB_EEEEENS5_IJNSA_ILi128EEENSA_ILi64EEESE_EEENS_12float_e4m3_tENS5_IJlSB_lEEESH_SI_NS4_8TiledMMAINS4_8MMA_AtomIJNS4_10MMA_TraitsINS4_19SM100_MMA_F8F6F4_SSEJSH_SH_fSE_SF_NS4_17integral_constantINS4_4UMMA5MajorELSP_0EEESQ_NSN_INSO_7ScaleInELSR_0EEESS_EEEEEENS4_6LayoutISC_NS5_IJNSA_ILi0EEESW_SW_EEEEENS5_IJNS4_10UnderscoreESZ_SZ_EEEEENS4_13SM90_TMA_LOADENS4_14ComposedLayoutINS4_7SwizzleILi3ELi4ELi3EEENS4_18smem_ptr_flag_bitsILi8EEENSV_INS5_IJNSA_ILi8EEESE_EEENS5_IJSE_SB_EEEEEEEvNS4_8identityES12_S1C_vS1D_EENS_8epilogue10collective18CollectiveEpilogueINS1F_23Sm100TmaWarpSpecializedILi1ELi1ELi64ELb0ELb0EEEJSG_NS5_IJNSV_ISE_SB_EENSV_ISF_SB_EEEEESH_SI_SH_SI_NS1F_6fusion15FusionCallbacksIS1J_NS1N_17LinearCombinationISH_fSH_fLNS_15FloatRoundStyleE2EEESG_S1M_JEEENS4_5SM1004TMEM4LOAD26SM100_TMEM_LOAD_32dp32b64xES12_NS13_INS14_ILi2ELi4ELi3EEES17_NSV_INS5_IJS18_SF_EEENS5_IJSF_SB_EEEEEEENS4_39AutoVectorizingCopyWithAssumedAlignmentILi128EEENS4_14SM90_TMA_STOREES21_S23_S23_EEEvvEEEEvNT_6ParamsE,"ax",@progbits
	.align	128
.text._ZN7cutlass13device_kernelINS_4gemm6kernel13GemmUniversalIN4cute5tupleIJiiiiEEENS1_10collective13CollectiveMmaINS1_35MainloopSm100TmaUmmaWarpSpecializedILi3ELi2ELi4ENS5_IJNS4_1CILi1EEESB_SB_EEEEENS5_IJNSA_ILi128EEENSA_ILi64EEESE_EEENS_12float_e4m3_tENS5_IJlSB_lEEESH_SI_NS4_8TiledMMAINS4_8MMA_AtomIJNS4_10MMA_TraitsINS4_19SM100_MMA_F8F6F4_SSEJSH_SH_fSE_SF_NS4_17integral_constantINS4_4UMMA5MajorELSP_0EEESQ_NSN_INSO_7ScaleInELSR_0EEESS_EEEEEENS4_6LayoutISC_NS5_IJNSA_ILi0EEESW_SW_EEEEENS5_IJNS4_10UnderscoreESZ_SZ_EEEEENS4_13SM90_TMA_LOADENS4_14ComposedLayoutINS4_7SwizzleILi3ELi4ELi3EEENS4_18smem_ptr_flag_bitsILi8EEENSV_INS5_IJNSA_ILi8EEESE_EEENS5_IJSE_SB_EEEEEEEvNS4_8identityES12_S1C_vS1D_EENS_8epilogue10collective18CollectiveEpilogueINS1F_23Sm100TmaWarpSpecializedILi1ELi1ELi64ELb0ELb0EEEJSG_NS5_IJNSV_ISE_SB_EENSV_ISF_SB_EEEEESH_SI_SH_SI_NS1F_6fusion15FusionCallbacksIS1J_NS1N_17LinearCombinationISH_fSH_fLNS_15FloatRoundStyleE2EEESG_S1M_JEEENS4_5SM1004TMEM4LOAD26SM100_TMEM_LOAD_32dp32b64xES12_NS13_INS14_ILi2ELi4ELi3EEES17_NSV_INS5_IJS18_SF_EEENS5_IJSF_SB_EEEEEEENS4_39AutoVectorizingCopyWithAssumedAlignmentILi128EEENS4_14SM90_TMA_STOREES21_S23_S23_EEEvvEEEEvNT_6ParamsE:
        .type           _ZN7cutlass13device_kernelINS_4gemm6kernel13GemmUniversalIN4cute5tupleIJiiiiEEENS1_10collective13CollectiveMmaINS1_35MainloopSm100TmaUmmaWarpSpecializedILi3ELi2ELi4ENS5_IJNS4_1CILi1EEESB_SB_EEEEENS5_IJNSA_ILi128EEENSA_ILi64EEESE_EEENS_12float_e4m3_tENS5_IJlSB_lEEESH_SI_NS4_8TiledMMAINS4_8MMA_AtomIJNS4_10MMA_TraitsINS4_19SM100_MMA_F8F6F4_SSEJSH_SH_fSE_SF_NS4_17integral_constantINS4_4UMMA5MajorELSP_0EEESQ_NSN_INSO_7ScaleInELSR_0EEESS_EEEEEENS4_6LayoutISC_NS5_IJNSA_ILi0EEESW_SW_EEEEENS5_IJNS4_10UnderscoreESZ_SZ_EEEEENS4_13SM90_TMA_LOADENS4_14ComposedLayoutINS4_7SwizzleILi3ELi4ELi3EEENS4_18smem_ptr_flag_bitsILi8EEENSV_INS5_IJNSA_ILi8EEESE_EEENS5_IJSE_SB_EEEEEEEvNS4_8identityES12_S1C_vS1D_EENS_8epilogue10collective18CollectiveEpilogueINS1F_23Sm100TmaWarpSpecializedILi1ELi1ELi64ELb0ELb0EEEJSG_NS5_IJNSV_ISE_SB_EENSV_ISF_SB_EEEEESH_SI_SH_SI_NS1F_6fusion15FusionCallbacksIS1J_NS1N_17LinearCombinationISH_fSH_fLNS_15FloatRoundStyleE2EEESG_S1M_JEEENS4_5SM1004TMEM4LOAD26SM100_TMEM_LOAD_32dp32b64xES12_NS13_INS14_ILi2ELi4ELi3EEES17_NSV_INS5_IJS18_SF_EEENS5_IJSF_SB_EEEEEEENS4_39AutoVectorizingCopyWithAssumedAlignmentILi128EEENS4_14SM90_TMA_STOREES21_S23_S23_EEEvvEEEEvNT_6ParamsE,@function
        .size           _ZN7cutlass13device_kernelINS_4gemm6kernel13GemmUniversalIN4cute5tupleIJiiiiEEENS1_10collective13CollectiveMmaINS1_35MainloopSm100TmaUmmaWarpSpecializedILi3ELi2ELi4ENS5_IJNS4_1CILi1EEESB_SB_EEEEENS5_IJNSA_ILi128EEENSA_ILi64EEESE_EEENS_12float_e4m3_tENS5_IJlSB_lEEESH_SI_NS4_8TiledMMAINS4_8MMA_AtomIJNS4_10MMA_TraitsINS4_19SM100_MMA_F8F6F4_SSEJSH_SH_fSE_SF_NS4_17integral_constantINS4_4UMMA5MajorELSP_0EEESQ_NSN_INSO_7ScaleInELSR_0EEESS_EEEEEENS4_6LayoutISC_NS5_IJNSA_ILi0EEESW_SW_EEEEENS5_IJNS4_10UnderscoreESZ_SZ_EEEEENS4_13SM90_TMA_LOADENS4_14ComposedLayoutINS4_7SwizzleILi3ELi4ELi3EEENS4_18smem_ptr_flag_bitsILi8EEENSV_INS5_IJNSA_ILi8EEESE_EEENS5_IJSE_SB_EEEEEEEvNS4_8identityES12_S1C_vS1D_EENS_8epilogue10collective18CollectiveEpilogueINS1F_23Sm100TmaWarpSpecializedILi1ELi1ELi64ELb0ELb0EEEJSG_NS5_IJNSV_ISE_SB_EENSV_ISF_SB_EEEEESH_SI_SH_SI_NS1F_6fusion15FusionCallbacksIS1J_NS1N_17LinearCombinationISH_fSH_fLNS_15FloatRoundStyleE2EEESG_S1M_JEEENS4_5SM1004TMEM4LOAD26SM100_TMEM_LOAD_32dp32b64xES12_NS13_INS14_ILi2ELi4ELi3EEES17_NSV_INS5_IJS18_SF_EEENS5_IJSF_SB_EEEEEEENS4_39AutoVectorizingCopyWithAssumedAlignmentILi128EEENS4_14SM90_TMA_STOREES21_S23_S23_EEEvvEEEEvNT_6ParamsE,(.L_x_125 - _ZN7cutlass13device_kernelINS_4gemm6kernel13GemmUniversalIN4cute5tupleIJiiiiEEENS1_10collective13CollectiveMmaINS1_35MainloopSm100TmaUmmaWarpSpecializedILi3ELi2ELi4ENS5_IJNS4_1CILi1EEESB_SB_EEEEENS5_IJNSA_ILi128EEENSA_ILi64EEESE_EEENS_12float_e4m3_tENS5_IJlSB_lEEESH_SI_NS4_8TiledMMAINS4_8MMA_AtomIJNS4_10MMA_TraitsINS4_19SM100_MMA_F8F6F4_SSEJSH_SH_fSE_SF_NS4_17integral_constantINS4_4UMMA5MajorELSP_0EEESQ_NSN_INSO_7ScaleInELSR_0EEESS_EEEEEENS4_6LayoutISC_NS5_IJNSA_ILi0EEESW_SW_EEEEENS5_IJNS4_10UnderscoreESZ_SZ_EEEEENS4_13SM90_TMA_LOADENS4_14ComposedLayoutINS4_7SwizzleILi3ELi4ELi3EEENS4_18smem_ptr_flag_bitsILi8EEENSV_INS5_IJNSA_ILi8EEESE_EEENS5_IJSE_SB_EEEEEEEvNS4_8identityES12_S1C_vS1D_EENS_8epilogue10collective18CollectiveEpilogueINS1F_23Sm100TmaWarpSpecializedILi1ELi1ELi64ELb0ELb0EEEJSG_NS5_IJNSV_ISE_SB_EENSV_ISF_SB_EEEEESH_SI_SH_SI_NS1F_6fusion15FusionCallbacksIS1J_NS1N_17LinearCombinationISH_fSH_fLNS_15FloatRoundStyleE2EEESG_S1M_JEEENS4_5SM1004TMEM4LOAD26SM100_TMEM_LOAD_32dp32b64xES12_NS13_INS14_ILi2ELi4ELi3EEES17_NSV_INS5_IJS18_SF_EEENS5_IJSF_SB_EEEEEEENS4_39AutoVectorizingCopyWithAssumedAlignmentILi128EEENS4_14SM90_TMA_STOREES21_S23_S23_EEEvvEEEEvNT_6ParamsE)
        .other          _ZN7cutlass13device_kernelINS_4gemm6kernel13GemmUniversalIN4cute5tupleIJiiiiEEENS1_10collective13CollectiveMmaINS1_35MainloopSm100TmaUmmaWarpSpecializedILi3ELi2ELi4ENS5_IJNS4_1CILi1EEESB_SB_EEEEENS5_IJNSA_ILi128EEENSA_ILi64EEESE_EEENS_12float_e4m3_tENS5_IJlSB_lEEESH_SI_NS4_8TiledMMAINS4_8MMA_AtomIJNS4_10MMA_TraitsINS4_19SM100_MMA_F8F6F4_SSEJSH_SH_fSE_SF_NS4_17integral_constantINS4_4UMMA5MajorELSP_0EEESQ_NSN_INSO_7ScaleInELSR_0EEESS_EEEEEENS4_6LayoutISC_NS5_IJNSA_ILi0EEESW_SW_EEEEENS5_IJNS4_10UnderscoreESZ_SZ_EEEEENS4_13SM90_TMA_LOADENS4_14ComposedLayoutINS4_7SwizzleILi3ELi4ELi3EEENS4_18smem_ptr_flag_bitsILi8EEENSV_INS5_IJNSA_ILi8EEESE_EEENS5_IJSE_SB_EEEEEEEvNS4_8identityES12_S1C_vS1D_EENS_8epilogue10collective18CollectiveEpilogueINS1F_23Sm100TmaWarpSpecializedILi1ELi1ELi64ELb0ELb0EEEJSG_NS5_IJNSV_ISE_SB_EENSV_ISF_SB_EEEEESH_SI_SH_SI_NS1F_6fusion15FusionCallbacksIS1J_NS1N_17LinearCombinationISH_fSH_fLNS_15FloatRoundStyleE2EEESG_S1M_JEEENS4_5SM1004TMEM4LOAD26SM100_TMEM_LOAD_32dp32b64xES12_NS13_INS14_ILi2ELi4ELi3EEES17_NSV_INS5_IJS18_SF_EEENS5_IJSF_SB_EEEEEEENS4_39AutoVectorizingCopyWithAssumedAlignmentILi128EEENS4_14SM90_TMA_STOREES21_S23_S23_EEEvvEEEEvNT_6ParamsE,@"STO_CUDA_ENTRY STV_DEFAULT"
_ZN7cutlass13device_kernelINS_4gemm6kernel13GemmUniversalIN4cute5tupleIJiiiiEEENS1_10collective13CollectiveMmaINS1_35MainloopSm100TmaUmmaWarpSpecializedILi3ELi2ELi4ENS5_IJNS4_1CILi1EEESB_SB_EEEEENS5_IJNSA_ILi128EEENSA_ILi64EEESE_EEENS_12float_e4m3_tENS5_IJlSB_lEEESH_SI_NS4_8TiledMMAINS4_8MMA_AtomIJNS4_10MMA_TraitsINS4_19SM100_MMA_F8F6F4_SSEJSH_SH_fSE_SF_NS4_17integral_constantINS4_4UMMA5MajorELSP_0EEESQ_NSN_INSO_7ScaleInELSR_0EEESS_EEEEEENS4_6LayoutISC_NS5_IJNSA_ILi0EEESW_SW_EEEEENS5_IJNS4_10UnderscoreESZ_SZ_EEEEENS4_13SM90_TMA_LOADENS4_14ComposedLayoutINS4_7SwizzleILi3ELi4ELi3EEENS4_18smem_ptr_flag_bitsILi8EEENSV_INS5_IJNSA_ILi8EEESE_EEENS5_IJSE_SB_EEEEEEEvNS4_8identityES12_S1C_vS1D_EENS_8epilogue10collective18CollectiveEpilogueINS1F_23Sm100TmaWarpSpecializedILi1ELi1ELi64ELb0ELb0EEEJSG_NS5_IJNSV_ISE_SB_EENSV_ISF_SB_EEEEESH_SI_SH_SI_NS1F_6fusion15FusionCallbacksIS1J_NS1N_17LinearCombinationISH_fSH_fLNS_15FloatRoundStyleE2EEESG_S1M_JEEENS4_5SM1004TMEM4LOAD26SM100_TMEM_LOAD_32dp32b64xES12_NS13_INS14_ILi2ELi4ELi3EEES17_NSV_INS5_IJS18_SF_EEENS5_IJSF_SB_EEEEEEENS4_39AutoVectorizingCopyWithAssumedAlignmentILi128EEENS4_14SM90_TMA_STOREES21_S23_S23_EEEvvEEEEvNT_6ParamsE:
[----:B------:R-:W1:Y:S01]  /*0000*/  LDC R1, c[0x0][0x37c] ;  /* 0x0000df00ff017b82 */ /* 0x000e620000000800 */
[----:B------:R-:W2:Y:S01]  /*0010*/  S2R R166, SR_TID.X ;  /* 0x0000000000a67919 */ /* 0x000ea20000002100 */
[----:B------:R-:W3:Y:S01]  /*0020*/  LDCU.64 UR4, c[0x0][0x890] ;  /* 0x00011200ff0477ac */ /* 0x000ee20008000a00 */
[----:B------:R-:W-:Y:S02]  /*0030*/  PRMT R164, RZ, 0x7610, R164 ;  /* 0x00007610ffa47816 */ /* 0x000fe400000000a4 */
[----:B------:R-:W-:Y:S01]  /*0040*/  ELECT P5, URZ, PT ;  /* 0x0000000000ff782f */ /* 0x000fe200038a0000 */
[----:B------:R-:W4:Y:S01]  /*0050*/  LDCU.64 UR40, c[0x0][0x358] ;  /* 0x00006b00ff2877ac */ /* 0x000f220008000a00 */
[----:B---3--:R-:W-:-:S04]  /*0060*/  UISETP.NE.U32.AND UP0, UPT, UR4, URZ, UPT ;  /* 0x000000ff0400728c */ /* 0x008fc8000bf05070 */
[----:B------:R-:W-:Y:S01]  /*0070*/  UISETP.NE.AND.EX UP0, UPT, UR5, URZ, UPT, UP0 ;  /* 0x000000ff0500728c */ /* 0x000fe2000bf05300 */
[----:B--2---:R-:W-:-:S05]  /*0080*/  SHF.R.U32.HI R169, RZ, 0x5, R166 ;  /* 0x00000005ffa97819 */ /* 0x004fca00000116a6 */
[----:B------:R-:W2:Y:S02]  /*0090*/  SHFL.IDX PT, R0, R169, RZ, 0x1f ;  /* 0x00001fffa9007589 */ /* 0x000ea400000e0000 */
[----:B--2---:R-:W-:Y:S01]  /*00a0*/  R2UR UR8, R0 ;  /* 0x00000000000872ca */ /* 0x004fe200000e0000 */
[----:B-1--4-:R-:W-:-:S14]  /*00b0*/  BRA.U UP0, `(.L_x_0) ;  /* 0x00000001002c7547 */ /* 0x012fdc000b800000 */
[----:B------:R-:W1:Y:S02]  /*00c0*/  LDCU.64 UR6, c[0x0][0x888] ;  /* 0x00011100ff0677ac */ /* 0x000e640008000a00 */
[----:B-1----:R-:W-:-:S04]  /*00d0*/  UISETP.NE.U32.AND UP0, UPT, UR6, URZ, UPT ;  /* 0x000000ff0600728c */ /* 0x002fc8000bf05070 */
[----:B------:R-:W-:-:S09]  /*00e0*/  UISETP.NE.AND.EX UP0, UPT, UR7, URZ, UPT, UP0 ;  /* 0x000000ff0700728c */ /* 0x000fd2000bf05300 */
[----:B------:R-:W-:Y:S05]  /*00f0*/  BRA.U !UP0, `(.L_x_1) ;  /* 0x0000000108107547 */ /* 0x000fea000b800000 */
[----:B------:R-:W1:Y:S02]  /*0100*/  LDC.64 R2, c[0x0][0x888] ;  /* 0x00022200ff027b82 */ /* 0x000e640000000a00 */
[----:B-1----:R1:W5:Y:S01]  /*0110*/  LDG.E R81, desc[UR40][R2.64] ;  /* 0x0000002802517981 */ /* 0x002362000c1e1900 */
[----:B------:R-:W-:Y:S01]  /*0120*/  HFMA2 R164, -RZ, RZ, 0, 5.9604644775390625e-08 ;  /* 0x00000001ffa47431 */ /* 0x000fe200000001ff */
[----:B------:R-:W-:Y:S05]  /*0130*/  BRA `(.L_x_0) ;  /* 0x00000000000c7947 */ /* 0x000fea0003800000 */
.L_x_1:
[----:B------:R-:W1:Y:S01]  /*0140*/  LDCU UR6, c[0x0][0x880] ;  /* 0x00011000ff0677ac */ /* 0x000e620008000800 */
[----:B------:R-:W-:Y:S01]  /*0150*/  HFMA2 R164, -RZ, RZ, 0, 5.9604644775390625e-08 ;  /* 0x00000001ffa47431 */ /* 0x000fe200000001ff */
[----:B-1----:R-:W-:-:S07]  /*0160*/  MOV R81, UR6 ;  /* 0x0000000600517c02 */ /* 0x002fce0008000f00 */
.L_x_0:
[----:B------:R-:W2:Y:S02]  /*0170*/  LDCU.64 UR6, c[0x0][0x8b0] ;  /* 0x00011600ff0677ac */ /* 0x000ea40008000a00 */
[----:B--2---:R-:W-:-:S04]  /*0180*/  UISETP.NE.U32.AND UP0, UPT, UR6, URZ, UPT ;  /* 0x000000ff0600728c */ /* 0x004fc8000bf05070 */
[----:B------:R-:W-:-:S09]  /*0190*/  UISETP.NE.AND.EX UP0, UPT, UR7, URZ, UPT, UP0 ;  /* 0x000000ff0700728c */ /* 0x000fd2000bf05300 */
[----:B------:R-:W-:Y:S05]  /*01a0*/  BRA.U UP0, `(.L_x_2) ;  /* 0x0000000100247547 */ /* 0x000fea000b800000 */
[----:B------:R-:W2:Y:S02]  /*01b0*/  LDCU.64 UR6, c[0x0][0x8a8] ;  /* 0x00011500ff0677ac */ /* 0x000ea40008000a00 */
[----:B--2---:R-:W-:-:S04]  /*01c0*/  UISETP.NE.U32.AND UP0, UPT, UR6, URZ, UPT ;  /* 0x000000ff0600728c */ /* 0x004fc8000bf05070 */
[----:B------:R-:W-:-:S09]  /*01d0*/  UISETP.NE.AND.EX UP0, UPT, UR7, URZ, UPT, UP0 ;  /* 0x000000ff0700728c */ /* 0x000fd2000bf05300 */
[----:B------:R-:W-:Y:S05]  /*01e0*/  BRA.U !UP0, `(.L_x_3) ;  /* 0x00000001080c7547 */ /* 0x000fea000b800000 */
[----:B------:R-:W2:Y:S02]  /*01f0*/  LDC.64 R78, c[0x0][0x8a8] ;  /* 0x00022a00ff4e7b82 */ /* 0x000ea40000000a00 */
[----:B--2---:R2:W5:Y:S01]  /*0200*/  LDG.E R78, desc[UR40][R78.64] ;  /* 0x000000284e4e7981 */ /* 0x004562000c1e1900 */
[----:B------:R-:W-:Y:S05]  /*0210*/  BRA `(.L_x_2) ;  /* 0x0000000000087947 */ /* 0x000fea0003800000 */
.L_x_3:
[----:B------:R-:W2:Y:S02]  /*0220*/  LDCU UR6, c[0x0][0x8a0] ;  /* 0x00011400ff0677ac */ /* 0x000ea40008000800 */
[----:B--2---:R-:W-:Y:S02]  /*0230*/  MOV R78, UR6 ;  /* 0x00000006004e7c02 */ /* 0x004fe40008000f00 */
.L_x_2:
[----:B------:R-:W-:Y:S01]  /*0240*/  IMAD.U32 R0, RZ, RZ, UR8 ;  /* 0x00000008ff007e24 */ /* 0x000fe2000f8e00ff */
[----:B------:R-:W-:Y:S04]  /*0250*/  BSSY.RECONVERGENT B0, `(.L_x_4) ;  /* 0x000000c000007945 */ /* 0x000fe80003800200 */
[C---:B------:R-:W-:Y:S02]  /*0260*/  ISETP.NE.OR P1, PT, R0.reuse, 0x1, !P5 ;  /* 0x000000010000780c */ /* 0x040fe40006f25670 */
[----:B------:R-:W-:-:S11]  /*0270*/  ISETP.NE.OR P0, PT, R0, 0x3, !P5 ;  /* 0x000000030000780c */ /* 0x000fd60006f05670 */
[----:B------:R-:W-:Y:S05]  /*0280*/  @P1 BRA `(.L_x_5) ;  /* 0x0000000000201947 */ /* 0x000fea0003800000 */
[----:B------:R-:W3:Y:S02]  /*0290*/  LDCU.64 UR6, c[0x0][0x348] ;  /* 0x00006900ff0677ac */ /* 0x000ee40008000a00 */
[----:B---3--:R-:W-:Y:S02]  /*02a0*/  UIADD3 UR10, UP1, UPT, UR6, 0x80, URZ ;  /* 0x00000080060a7890 */ /* 0x008fe4000ff3e0ff */
[----:B------:R-:W-:Y:S02]  /*02b0*/  UIADD3 UR6, UP0, UPT, UR6, 0x180, URZ ;  /* 0x0000018006067890 */ /* 0x000fe4000ff1e0ff */
[----:B------:R-:W-:Y:S02]  /*02c0*/  UIADD3.X UR11, UPT, UPT, URZ, UR7, URZ, UP1, !UPT ;  /* 0x00000007ff0b7290 */ /* 0x000fe40008ffe4ff */
[----:B------:R-:W-:-:S07]  /*02d0*/  UIADD3.X UR7, UPT, UPT, URZ, UR7, URZ, UP0, !UPT ;  /* 0x00000007ff077290 */ /* 0x000fce00087fe4ff */
[----:B------:R3:W-:Y:S02]  /*02e0*/  UTMACCTL.PF [UR10] ;  /* 0x000000000a0079b9 */ /* 0x0007e40008040000 */
[----:B------:R3:W-:Y:S02]  /*02f0*/  UTMACCTL.PF [UR6] ;  /* 0x00000000060079b9 */ /* 0x0007e40008040000 */
[----:B---3--:R-:W-:Y:S01]  /*0300*/  NOP ;  /* 0x0000000000007918 */ /* 0x008fe20000000000 */
.L_x_5:
[----:B------:R-:W-:Y:S05]  /*0310*/  BSYNC.RECONVERGENT B0 ;  /* 0x0000000000007941 */ /* 0x000fea0003800200 */
.L_x_4:
[----:B------:R-:W-:Y:S04]  /*0320*/  BSSY.RECONVERGENT B0, `(.L_x_6) ;  /* 0x000000a000007945 */ /* 0x000fe80003800200 */
        /* <DEDUP_REMOVED lines=9> */
.L_x_7:
[----:B------:R-:W-:Y:S05]  /*03c0*/  BSYNC.RECONVERGENT B0 ;  /* 0x0000000000007941 */ /* 0x000fea0003800200 */
.L_x_6:
[----:B------:R-:W3:Y:S01]  /*03d0*/  LDCU.64 UR6, c[0x0][0x888] ;  /* 0x00011100ff0677ac */ /* 0x000ee20008000a00 */
[----:B------:R-:W-:Y:S02]  /*03e0*/  UISETP.EQ.U32.AND UP1, UPT, UR4, URZ, UPT ;  /* 0x000000ff0400728c */ /* 0x000fe4000bf22070 */
[----:B------:R-:W-:Y:S02]  /*03f0*/  UPLOP3.LUT UP2, UPT, UPT, UPT, UPT, 0x80, 0x8 ;  /* 0x000000000008789c */ /* 0x000fe40003f4f070 */
[----:B---3--:R-:W-:-:S04]  /*0400*/  UISETP.NE.U32.AND UP0, UPT, UR6, URZ, UPT ;  /* 0x000000ff0600728c */ /* 0x008fc8000bf05070 */
[----:B------:R-:W-:-:S04]  /*0410*/  UISETP.NE.AND.EX UP0, UPT, UR7, URZ, UPT, UP0 ;  /* 0x000000ff0700728c */ /* 0x000fc8000bf05300 */
[----:B------:R-:W-:-:S04]  /*0420*/  UISETP.EQ.OR.EX UP3, UPT, UR5, URZ, !UP0, UP1 ;  /* 0x000000ff0500728c */ /* 0x000fc8000c762710 */
[----:B------:R-:W-:-:S05]  /*0430*/  UP2UR UR44, UPR, URZ, 0x8 ;  /* 0x00000008ff2c7883 */ /* 0x000fca0008000000 */
[----:B------:R-:W-:Y:S07]  /*0440*/  BRA.U !UP3, `(.L_x_8) ;  /* 0x000000010b207547 */ /* 0x000fee000b800000 */
[----:B------:R-:W-:Y:S01]  /*0450*/  UISETP.NE.U32.AND UP2, UPT, UR4, URZ, UPT ;  /* 0x000000ff0400728c */ /* 0x000fe2000bf45070 */
[----:B-----5:R-:W-:Y:S01]  /*0460*/  FSETP.NEU.AND P0, PT, R81, RZ, PT ;  /* 0x000000ff5100720b */ /* 0x020fe20003f0d000 */
[----:B------:R-:W-:Y:S02]  /*0470*/  USEL UR4, URZ, 0xffffffff, UP0 ;  /* 0xffffffffff047887 */ /* 0x000fe40008000000 */
[----:B------:R-:W-:-:S10]  /*0480*/  UISETP.NE.AND.EX UP2, UPT, UR5, URZ, UPT, UP2 ;  /* 0x000000ff0500728c */ /* 0x000fd4000bf45320 */
[----:B------:R-:W-:Y:S01]  /*0490*/  VOTEU.ANY UP1, P0 ;  /* 0x0000000000ff7886 */ /* 0x000fe20000020100 */
[----:B------:R-:W-:-:S04]  /*04a0*/  @!UP2 USEL UR4, URZ, 0xffffffff, UP1 ;  /* 0xffffffffff04a887 */ /* 0x000fc80008800000 */
[----:B------:R-:W-:-:S04]  /*04b0*/  ULOP3.LUT UR4, UR4, 0x1, URZ, 0xc0, !UPT ;  /* 0x0000000104047892 */ /* 0x000fc8000f8ec0ff */
[----:B------:R-:W-:-:S11]  /*04c0*/  UISETP.NE.U32.AND UP2, UPT, UR4, 0x1, UPT ;  /* 0x000000010400788c */ /* 0x000fd6000bf45070 */
.L_x_8:
[----:B-1----:R-:W1:Y:S01]  /*04d0*/  SHFL.IDX PT, R2, R169, RZ, 0x1f ;  /* 0x00001fffa9027589 */ /* 0x002e6200000e0000 */
[----:B------:R-:W-:-:S04]  /*04e0*/  UISETP.NE.AND UP1, UPT, UR8, 0x2, UPT ;  /* 0x000000020800788c */ /* 0x000fc8000bf25270 */
[----:B------:R-:W-:Y:S01]  /*04f0*/  USEL UR13, URZ, 0x1, UP1 ;  /* 0x00000001ff0d7887 */ /* 0x000fe20008800000 */
[----:B-1----:R-:W-:-:S13]  /*0500*/  ISETP.NE.AND P0, PT, R2, RZ, PT ;  /* 0x000000ff0200720c */ /* 0x002fda0003f05270 */
[----:B------:R-:W-:Y:S05]  /*0510*/  @P0 BRA `(.L_x_9) ;  /* 0x0000000000400947 */ /* 0x000fea0003800000 */
[----:B------:R-:W1:Y:S01]  /*0520*/  S2UR UR5, SR_CgaCtaId ;  /* 0x00000000000579c3 */ /* 0x000e620000008800 */
[----:B------:R-:W-:Y:S01]  /*0530*/  UMOV UR6, 0x400 ;  /* 0x0000040000067882 */ /* 0x000fe20000000000 */
[----:B------:R-:W-:Y:S01]  /*0540*/  UMOV UR4, 0x1 ;  /* 0x0000000100047882 */ /* 0x000fe20000000000 */
[----:B------:R-:W-:Y:S01]  /*0550*/  ELECT P0, URZ, PT ;  /* 0x0000000000ff782f */ /* 0x000fe20003800000 */
[----:B-1----:R-:W-:Y:S02]  /*0560*/  ULEA UR5, UR5, UR6, 0x18 ;  /* 0x0000000605057291 */ /* 0x002fe4000f8ec0ff */
[----:B------:R-:W-:-:S04]  /*0570*/  UIADD3 UR6, UPT, UPT, -UR4, 0x100000, URZ ;  /* 0x0010000004067890 */ /* 0x000fc8000fffe1ff */
[----:B------:R-:W-:Y:S02]  /*0580*/  USHF.L.U32 UR7, UR6, 0xb, URZ ;  /* 0x0000000b06077899 */ /* 0x000fe400080006ff */
[----:B------:R-:W-:Y:S01]  /*0590*/  USHF.L.U32 UR6, UR6, 0x1, URZ ;  /* 0x0000000106067899 */ /* 0x000fe200080006ff */
[----:B------:R-:W1:Y:S11]  /*05a0*/  FENCE.VIEW.ASYNC.S ;  /* 0x00000000000073c6 */ /* 0x000e760000000000 */
[----:B-1----:R1:W3:Y:S01]  /*05b0*/  SYNCS.EXCH.64 URZ, [UR5], UR6 ;  /* 0x0000000605ff75b2 */ /* 0x0022e20008000100 */
[----:B------:R1:W4:Y:S01]  /*05c0*/  SYNCS.EXCH.64 URZ, [UR5+0x18], UR6 ;  /* 0x0000180605ff75b2 */ /* 0x0003220008000100 */
[----:B------:R1:W1:Y:S01]  /*05d0*/  SYNCS.EXCH.64 URZ, [UR5+0x8], UR6 ;  /* 0x0000080605ff75b2 */ /* 0x0002620008000100 */
[----:B------:R1:W1:Y:S01]  /*05e0*/  SYNCS.EXCH.64 URZ, [UR5+0x20], UR6 ;  /* 0x0000200605ff75b2 */ /* 0x0002620008000100 */
[----:B------:R1:W1:Y:S01]  /*05f0*/  SYNCS.EXCH.64 URZ, [UR5+0x10], UR6 ;  /* 0x0000100605ff75b2 */ /* 0x0002620008000100 */
[----:B------:R1:W1:Y:S01]  /*0600*/  SYNCS.EXCH.64 URZ, [UR5+0x28], UR6 ;  /* 0x0000280605ff75b2 */ /* 0x0002620008000100 */
[----:B------:R-:W-:Y:S01]  /*0610*/  NOP ;  /* 0x0000000000007918 */ /* 0x000fe20000000000 */
.L_x_9:
[----:B------:R-:W2:Y:S01]  /*0620*/  SHFL.IDX PT, R2, R169, RZ, 0x1f ;  /* 0x00001fffa9027589 */ /* 0x000ea200000e0000 */
[----:B------:R-:W-:Y:S01]  /*0630*/  NOP ;  /* 0x0000000000007918 */ /* 0x000fe20000000000 */
[----:B--2---:R-:W-:-:S13]  /*0640*/  ISETP.NE.AND P0, PT, R2, 0x1, PT ;  /* 0x000000010200780c */ /* 0x004fda0003f05270 */
[----:B------:R-:W-:Y:S05]  /*0650*/  @P0 BRA `(.L_x_10) ;  /* 0x0000000000400947 */ /* 0x000fea0003800000 */
[----:B-1----:R-:W1:Y:S01]  /*0660*/  S2UR UR6, SR_CgaCtaId ;  /* 0x00000000000679c3 */ /* 0x002e620000008800 */
[----:B------:R-:W-:Y:S01]  /*0670*/  UMOV UR7, 0x400 ;  /* 0x0000040000077882 */ /* 0x000fe20000000000 */
[----:B------:R-:W-:Y:S01]  /*0680*/  UMOV UR5, 0x20 ;  /* 0x0000002000057882 */ /* 0x000fe20000000000 */
[----:B------:R-:W-:Y:S01]  /*0690*/  UMOV UR4, 0x80 ;  /* 0x0000008000047882 */ /* 0x000fe20000000000 */
[----:B------:R-:W-:-:S04]  /*06a0*/  UIADD3 UR10, UPT, UPT, -UR5, 0x100000, URZ ;  /* 0x00100000050a7890 */ /* 0x000fc8000fffe1ff */
[----:B------:R-:W-:Y:S02]  /*06b0*/  USHF.L.U32 UR11, UR10, 0xb, URZ ;  /* 0x0000000b0a0b7899 */ /* 0x000fe400080006ff */
[----:B------:R-:W-:Y:S02]  /*06c0*/  USHF.L.U32 UR10, UR10, 0x1, URZ ;  /* 0x000000010a0a7899 */ /* 0x000fe400080006ff */
[----:B------:R-:W-:-:S04]  /*06d0*/  UIADD3 UR4, UPT, UPT, -UR4, 0x100000, URZ ;  /* 0x0010000004047890 */ /* 0x000fc8000fffe1ff */
[----:B------:R-:W-:Y:S02]  /*06e0*/  USHF.L.U32 UR5, UR4, 0xb, URZ ;  /* 0x0000000b04057899 */ /* 0x000fe400080006ff */
[----:B------:R-:W-:Y:S01]  /*06f0*/  USHF.L.U32 UR4, UR4, 0x1, URZ ;  /* 0x0000000104047899 */ /* 0x000fe200080006ff */
[----:B------:R-:W-:Y:S01]  /*0700*/  ELECT P0, URZ, PT ;  /* 0x0000000000ff782f */ /* 0x000fe20003800000 */
[----:B-1----:R-:W-:Y:S01]  /*0710*/  ULEA UR6, UR6, UR7, 0x18 ;  /* 0x0000000706067291 */ /* 0x002fe2000f8ec0ff */
[----:B------:R-:W1:Y:S11]  /*0720*/  FENCE.VIEW.ASYNC.S ;  /* 0x00000000000073c6 */ /* 0x000e760000000000 */
[----:B-1----:R2:W1:Y:S01]  /*0730*/  SYNCS.EXCH.64 URZ, [UR6+0x30], UR10 ;  /* 0x0000300a06ff75b2 */ /* 0x0024620008000100 */
[----:B------:R2:W1:Y:S02]  /*0740*/  SYNCS.EXCH.64 URZ, [UR6+0x38], UR4 ;  /* 0x0000380406ff75b2 */ /* 0x0004640008000100 */
[----:B--2---:R-:W-:Y:S01]  /*0750*/  NOP ;  /* 0x0000000000007918 */ /* 0x004fe20000000000 */
.L_x_10:
[----:B------:R-:W2:Y:S01]  /*0760*/  SHFL.IDX PT, R2, R169, RZ, 0x1f ;  /* 0x00001fffa9027589 */ /* 0x000ea200000e0000 */
[----:B------:R-:W-:Y:S01]  /*0770*/  NOP ;  /* 0x0000000000007918 */ /* 0x000fe20000000000 */
[----:B--2---:R-:W-:-:S13]  /*0780*/  ISETP.NE.AND P0, PT, R2, 0x3, PT ;  /* 0x000000030200780c */ /* 0x004fda0003f05270 */
[----:B------:R-:W-:Y:S05]  /*0790*/  @P0 BRA `(.L_x_11) ;  /* 0x0000000000300947 */ /* 0x000fea0003800000 */
[----:B-1----:R-:W1:Y:S01]  /*07a0*/  S2UR UR5, SR_CgaCtaId ;  /* 0x00000000000579c3 */ /* 0x002e620000008800 */
        /* <DEDUP_REMOVED lines=8> */
[----:B-1----:R2:W1:Y:S01]  /*0830*/  SYNCS.EXCH.64 URZ, [UR5+0x40], UR6 ;  /* 0x0000400605ff75b2 */ /* 0x0024620008000100 */
[----:B------:R2:W1:Y:S02]  /*0840*/  SYNCS.EXCH.64 URZ, [UR5+0x48], UR6 ;  /* 0x0000480605ff75b2 */ /* 0x0004640008000100 */
[----:B--2---:R-:W-:Y:S01]  /*0850*/  NOP ;  /* 0x0000000000007918 */ /* 0x004fe20000000000 */
.L_x_11:
[----:B------:R-:W2:Y:S01]  /*0860*/  SHFL.IDX PT, R2, R169, RZ, 0x1f ;  /* 0x00001fffa9027589 */ /* 0x000ea200000e0000 */
[----:B------:R-:W-:Y:S01]  /*0870*/  NOP ;  /* 0x0000000000007918 */ /* 0x000fe20000000000 */
[----:B--2---:R-:W-:-:S13]  /*0880*/  ISETP.NE.AND P0, PT, R2, 0x4, PT ;  /* 0x000000040200780c */ /* 0x004fda0003f05270 */
[----:B------:R-:W-:Y:S05]  /*0890*/  @P0 BRA `(.L_x_12) ;  /* 0x00000000004c0947 */ /* 0x000fea0003800000 */
[----:B-1----:R-:W1:Y:S01]  /*08a0*/  S2UR UR5, SR_CgaCtaId ;  /* 0x00000000000579c3 */ /* 0x002e620000008800 */
[----:B------:R-:W-:Y:S01]  /*08b0*/  UMOV UR7, 0x100 ;  /* 0x0000010000077882 */ /* 0x000fe20000000000 */
[----:B------:R-:W-:Y:S01]  /*08c0*/  UMOV UR6, 0x400 ;  /* 0x0000040000067882 */ /* 0x000fe20000000000 */
[----:B------:R-:W-:Y:S01]  /*08d0*/  USEL UR7, UR7, 0xe0, UP2 ;  /* 0x000000e007077887 */ /* 0x000fe20009000000 */
[----:B------:R-:W-:Y:S01]  /*08e0*/  UMOV UR4, 0x1 ;  /* 0x0000000100047882 */ /* 0x000fe20000000000 */
[----:B------:R-:W-:Y:S01]  /*08f0*/  ELECT P0, URZ, PT ;  /* 0x0000000000ff782f */ /* 0x000fe20003800000 */
[----:B------:R-:W-:-:S04]  /*0900*/  UIADD3 UR10, UPT, UPT, -UR4, 0x100000, URZ ;  /* 0x00100000040a7890 */ /* 0x000fc8000fffe1ff */
[----:B------:R-:W-:Y:S02]  /*0910*/  USHF.L.U32 UR11, UR10, 0xb, URZ ;  /* 0x0000000b0a0b7899 */ /* 0x000fe400080006ff */
[----:B------:R-:W-:Y:S02]  /*0920*/  USHF.L.U32 UR10, UR10, 0x1, URZ ;  /* 0x000000010a0a7899 */ /* 0x000fe400080006ff */
[----:B-1----:R-:W-:Y:S02]  /*0930*/  ULEA UR5, UR5, UR6, 0x18 ;  /* 0x0000000605057291 */ /* 0x002fe4000f8ec0ff */
[----:B------:R-:W-:-:S04]  /*0940*/  UIADD3 UR6, UPT, UPT, -UR7, 0x100000, URZ ;  /* 0x0010000007067890 */ /* 0x000fc8000fffe1ff */
[----:B------:R-:W-:Y:S02]  /*0950*/  USHF.L.U32 UR7, UR6, 0xb, URZ ;  /* 0x0000000b06077899 */ /* 0x000fe400080006ff */
[----:B------:R-:W-:Y:S01]  /*0960*/  USHF.L.U32 UR6, UR6, 0x1, URZ ;  /* 0x0000000106067899 */ /* 0x000fe200080006ff */
[----:B------:R-:W1:Y:S03]  /*0970*/  FENCE.VIEW.ASYNC.S ;  /* 0x00000000000073c6 */ /* 0x000e660000000000 */
[----:B-1----:R2:W1:Y:S08]  /*0980*/  SYNCS.EXCH.64 URZ, [UR5+0x50], UR10 ;  /* 0x0000500a05ff75b2 */ /* 0x0024700008000100 */
[----:B------:R2:W1:Y:S01]  /*0990*/  SYNCS.EXCH.64 URZ, [UR5+0x60], UR6 ;  /* 0x0000600605ff75b2 */ /* 0x0004620008000100 */
[----:B------:R2:W1:Y:S01]  /*09a0*/  SYNCS.EXCH.64 URZ, [UR5+0x58], UR10 ;  /* 0x0000580a05ff75b2 */ /* 0x0004620008000100 */
[----:B------:R2:W1:Y:S02]  /*09b0*/  SYNCS.EXCH.64 URZ, [UR5+0x68], UR6 ;  /* 0x0000680605ff75b2 */ /* 0x0004640008000100 */
[----:B--2---:R-:W-:Y:S01]  /*09c0*/  NOP ;  /* 0x0000000000007918 */ /* 0x004fe20000000000 */
.L_x_12:
        /* <DEDUP_REMOVED lines=18> */
[----:B------:R2:W1:Y:S01]  /*0af0*/  SYNCS.EXCH.64 URZ, [UR6+0x90], UR4 ;  /* 0x0000900406ff75b2 */ /* 0x0004620008000100 */
[----:B------:R2:W1:Y:S01]  /*0b00*/  SYNCS.EXCH.64 URZ, [UR6+0x78], UR10 ;  /* 0x0000780a06ff75b2 */ /* 0x0004620008000100 */
[----:B------:R2:W1:Y:S01]  /*0b10*/  SYNCS.EXCH.64 URZ, [UR6+0x98], UR4 ;  /* 0x0000980406ff75b2 */ /* 0x0004620008000100 */
[----:B------:R2:W1:Y:S01]  /*0b20*/  SYNCS.EXCH.64 URZ, [UR6+0x80], UR10 ;  /* 0x0000800a06ff75b2 */ /* 0x0004620008000100 */
[----:B------:R2:W1:Y:S01]  /*0b30*/  SYNCS.EXCH.64 URZ, [UR6+0xa0], UR4 ;  /* 0x0000a00406ff75b2 */ /* 0x0004620008000100 */
[----:B------:R2:W1:Y:S01]  /*0b40*/  SYNCS.EXCH.64 URZ, [UR6+0x88], UR10 ;  /* 0x0000880a06ff75b2 */ /* 0x0004620008000100 */
[----:B------:R2:W1:Y:S02]  /*0b50*/  SYNCS.EXCH.64 URZ, [UR6+0xa8], UR4 ;  /* 0x0000a80406ff75b2 */ /* 0x0004640008000100 */
[----:B--2---:R-:W-:Y:S01]  /*0b60*/  NOP ;  /* 0x0000000000007918 */ /* 0x004fe20000000000 */
.L_x_13:
        /* <DEDUP_REMOVED lines=14> */
[----:B------:R2:W1:Y:S01]  /*0c50*/  SYNCS.EXCH.64 URZ, [UR5+0xc0], UR6 ;  /* 0x0000c00605ff75b2 */ /* 0x0004620008000100 */
[----:B------:R2:W1:Y:S01]  /*0c60*/  SYNCS.EXCH.64 URZ, [UR5+0xb8], UR6 ;  /* 0x0000b80605ff75b2 */ /* 0x0004620008000100 */
[----:B------:R2:W1:Y:S02]  /*0c70*/  SYNCS.EXCH.64 URZ, [UR5+0xc8], UR6 ;  /* 0x0000c80605ff75b2 */ /* 0x0004640008000100 */
[----:B--2---:R-:W-:Y:S01]  /*0c80*/  NOP ;  /* 0x0000000000007918 */ /* 0x004fe20000000000 */
.L_x_14:
[----:B-1----:R-:W1:Y:S01]  /*0c90*/  S2UR UR5, SR_CTAID.X ;  /* 0x00000000000579c3 */ /* 0x002e620000002500 */
[----:B------:R-:W-:-:S05]  /*0ca0*/  CS2R.32 R165, SR_CgaSize ;  /* 0x0000000000a57805 */ /* 0x000fca0000008a00 */
[----:B------:R-:W-:-:S05]  /*0cb0*/  IMAD R165, R165, -0xa0, RZ ;  /* 0xffffff60a5a57824 */ /* 0x000fca00078e02ff */
[----:B------:R-:W-:-:S14]  /*0cc0*/  R2UR UR7, R165 ;  /* 0x00000000a50772ca */ /* 0x000fdc00000e0000 */
[----:B------:R-:W2:Y:S01]  /*0cd0*/  LDCU UR7, c[0x0][UR7+0x2b0] ;  /* 0x00005600070777ac */ /* 0x000ea20008000800 */
[----:B------:R-:W-:Y:S01]  /*0ce0*/  NOP ;  /* 0x0000000000007918 */ /* 0x000fe20000000000 */
[----:B------:R-:W-:-:S05]  /*0cf0*/  CS2R.32 R165, SR_CgaSize ;  /* 0x0000000000a57805 */ /* 0x000fca0000008a00 */
[----:B------:R-:W-:-:S05]  /*0d00*/  IMAD R165, R165, -0xa0, RZ ;  /* 0xffffff60a5a57824 */ /* 0x000fca00078e02ff */
[----:B------:R-:W-:-:S14]  /*0d10*/  R2UR UR6, R165 ;  /* 0x00000000a50672ca */ /* 0x000fdc00000e0000 */
[----:B------:R-:W3:Y:S01]  /*0d20*/  LDCU UR6, c[0x0][UR6+0x2b4] ;  /* 0x00005680060677ac */ /* 0x000ee20008000800 */
[----:B------:R-:W4:Y:S08]  /*0d30*/  S2UR UR4, SR_CTAID.Y ;  /* 0x00000000000479c3 */ /* 0x000f300000002600 */
[----:B------:R-:W3:Y:S01]  /*0d40*/  LDC R9, c[0x0][0xb24] ;  /* 0x0002c900ff097b82 */ /* 0x000ee20000000800 */
[----:B-1----:R-:W-:-:S02]  /*0d50*/  I2FP.F32.U32 R5, UR5 ;  /* 0x0000000500057c45 */ /* 0x002fc40008201000 */
[----:B------:R-:W-:-:S05]  /*0d60*/  CS2R.32 R3, SR_CgaSize ;  /* 0x0000000000037805 */ /* 0x000fca0000008a00 */
[----:B------:R-:W-:-:S06]  /*0d70*/  IMAD R3, R3, -0xa0, RZ ;  /* 0xffffff6003037824 */ /* 0x000fcc00078e02ff */
[----:B------:R-:W1:Y:S01]  /*0d80*/  LDC R3, c[0x0][R3+0x2a0] ;  /* 0x0000a80003037b82 */ /* 0x000e620000000800 */
[----:B------:R-:W-:Y:S01]  /*0d90*/  MOV R165, UR5 ;  /* 0x0000000500a57c02 */ /* 0x000fe20008000f00 */
[----:B--2---:R-:W-:Y:S01]  /*0da0*/  FMUL R5, R5, UR7 ;  /* 0x0000000705057c20 */ /* 0x004fe20008400000 */
[----:B----4-:R-:W-:Y:S02]  /*0db0*/  I2FP.F32.U32 R4, UR4 ;  /* 0x0000000400047c45 */ /* 0x010fe40008201000 */
[----:B------:R-:W-:-:S05]  /*0dc0*/  CS2R.32 R2, SR_CgaSize ;  /* 0x0000000000027805 */ /* 0x000fca0000008a00 */
[----:B------:R-:W-:-:S06]  /*0dd0*/  IMAD R2, R2, -0xa0, RZ ;  /* 0xffffff6002027824 */ /* 0x000fcc00078e02ff */
[----:B------:R-:W2:Y:S01]  /*0de0*/  LDC R2, c[0x0][R2+0x2a4] ;  /* 0x0000a90002027b82 */ /* 0x000ea20000000800 */
[----:B------:R-:W4:Y:S01]  /*0df0*/  F2I.U32.TRUNC.NTZ R154, R5 ;  /* 0x00000005009a7305 */ /* 0x000f22000020f000 */
[----:B------:R-:W-:Y:S01]  /*0e00*/  MOV R155, UR4 ;  /* 0x00000004009b7c02 */ /* 0x000fe20008000f00 */
[----:B---3--:R-:W-:-:S05]  /*0e10*/  FMUL R4, R4, UR6 ;  /* 0x0000000604047c20 */ /* 0x008fca0008400000 */
[----:B------:R-:W-:Y:S01]  /*0e20*/  BAR.SYNC.DEFER_BLOCKING 0x0 ;  /* 0x0000000000007b1d */ /* 0x000fe20000010000 */
[----:B------:R-:W-:-:S05]  /*0e30*/  ISETP.GE.AND P0, PT, R9, 0x1, PT ;  /* 0x000000010900780c */ /* 0x000fca0003f06270 */
[----:B------:R-:W3:Y:S02]  /*0e40*/  F2I.U32.TRUNC.NTZ R143, R4 ;  /* 0x00000004008f7305 */ /* 0x000ee4000020f000 */
[----:B------:R-:W2:Y:S01]  /*0e50*/  S2UR UR36, SR_CTAID.Z ;  /* 0x00000000002479c3 */ /* 0x000ea20000002700 */
[----:B----4-:R-:W-:-:S05]  /*0e60*/  IADD3 R154, PT, PT, -R154, RZ, RZ ;  /* 0x000000ff9a9a7210 */ /* 0x010fca0007ffe1ff */
[----:B-1----:R-:W-:Y:S01]  /*0e70*/  IMAD R154, R3, R154, UR5 ;  /* 0x00000005039a7e24 */ /* 0x002fe2000f8e029a */
[----:B---3--:R-:W-:-:S05]  /*0e80*/  IADD3 R143, PT, PT, -R143, RZ, RZ ;  /* 0x000000ff8f8f7210 */ /* 0x008fca0007ffe1ff */
[----:B--2---:R-:W-:Y:S01]  /*0e90*/  IMAD R143, R2, R143, UR4 ;  /* 0x00000004028f7e24 */ /* 0x004fe2000f8e028f */
[----:B------:R-:W-:Y:S06]  /*0ea0*/  @!P0 BRA `(.L_x_15) ;  /* 0x0000000000b88947 */ /* 0x000fec0003800000 */
[----:B------:R-:W1:Y:S01]  /*0eb0*/  LDC.64 R4, c[0x0][0xb18] ;  /* 0x0002c600ff047b82 */ /* 0x000e620000000a00 */
[----:B------:R-:W-:-:S07]  /*0ec0*/  ISETP.NE.AND P0, PT, R9, 0x1, PT ;  /* 0x000000010900780c */ /* 0x000fce0003f05270 */
[----:B------:R-:W2:Y:S08]  /*0ed0*/  LDC R10, c[0x0][0xb0c] ;  /* 0x0002c300ff0a7b82 */ /* 0x000eb00000000800 */
[----:B------:R-:W3:Y:S08]  /*0ee0*/  LDC R11, c[0x0][0x370] ;  /* 0x0000dc00ff0b7b82 */ /* 0x000ef00000000800 */
[----:B------:R-:W4:Y:S01]  /*0ef0*/  LDC R12, c[0x0][0x374] ;  /* 0x0000dd00ff0c7b82 */ /* 0x000f220000000800 */
[----:B-1----:R-:W-:-:S07]  /*0f00*/  ISETP.NE.AND P1, PT, R4, 0x1, PT ;  /* 0x000000010400780c */ /* 0x002fce0003f25270 */
[----:B------:R-:W3:Y:S01]  /*0f10*/  LDC.64 R6, c[0x0][0xb10] ;  /* 0x0002c400ff067b82 */ /* 0x000ee20000000a00 */
[----:B--2---:R-:W-:-:S07]  /*0f20*/  ISETP.NE.AND P2, PT, R10, 0x1, PT ;  /* 0x000000010a00780c */ /* 0x004fce0003f45270 */
[----:B------:R-:W1:Y:S08]  /*0f30*/  LDC R8, c[0x0][0xb20] ;  /* 0x0002c800ff087b82 */ /* 0x000e700000000800 */
[----:B------:R-:W2:Y:S01]  /*0f40*/  LDC.64 R2, c[0x0][0xb28] ;  /* 0x0002ca00ff027b82 */ /* 0x000ea20000000a00 */
[----:B----4-:R-:W-:-:S04]  /*0f50*/  IMAD.HI.U32 R13, R12, R5, RZ ;  /* 0x000000050c0d7227 */ /* 0x010fc800078e00ff */
[----:B------:R-:W-:-:S04]  /*0f60*/  IMAD.HI.U32 R5, R155, R5, RZ ;  /* 0x000000059b057227 */ /* 0x000fc800078e00ff */
[----:B---3--:R-:W-:-:S04]  /*0f70*/  IMAD.HI.U32 R14, R11, R6, RZ ;  /* 0x000000060b0e7227 */ /* 0x008fc800078e00ff */
[----:B------:R-:W-:Y:S01]  /*0f80*/  IMAD.HI.U32 R16, R165, R6, RZ ;  /* 0x00000006a5107227 */ /* 0x000fe200078e00ff */
[-C--:B------:R-:W-:Y:S02]  /*0f90*/  @P2 SHF.R.U32.HI R11, RZ, R7.reuse, R14 ;  /* 0x00000007ff0b2219 */ /* 0x080fe4000001160e */
[-C--:B-1----:R-:W-:Y:S02]  /*0fa0*/  @P1 SHF.R.U32.HI R12, RZ, R8.reuse, R13 ;  /* 0x00000008ff0c1219 */ /* 0x082fe4000001160d */
[----:B------:R-:W-:Y:S02]  /*0fb0*/  SHF.R.U32.HI R8, RZ, R8, R5 ;  /* 0x00000008ff087219 */ /* 0x000fe40000011605 */
[----:B------:R-:W-:Y:S02]  /*0fc0*/  SHF.R.U32.HI R16, RZ, R7, R16 ;  /* 0x00000007ff107219 */ /* 0x000fe40000011610 */
[----:B------:R-:W-:Y:S01]  /*0fd0*/  SEL R5, R155, R8, !P1 ;  /* 0x000000089b057207 */ /* 0x000fe20004800000 */
[----:B--2---:R-:W-:Y:S01]  /*0fe0*/  IMAD.HI.U32 R14, R12, R2, RZ ;  /* 0x000000020c0e7227 */ /* 0x004fe200078e00ff */
[----:B------:R-:W-:-:S03]  /*0ff0*/  SEL R7, R165, R16, !P2 ;  /* 0x00000010a5077207 */ /* 0x000fc60005000000 */
[----:B------:R-:W-:Y:S01]  /*1000*/  IMAD.HI.U32 R6, R11, R2, RZ ;  /* 0x000000020b067227 */ /* 0x000fe200078e00ff */
[----:B------:R-:W-:-:S04]  /*1010*/  @P0 SHF.R.U32.HI R12, RZ, R3, R14 ;  /* 0x00000003ff0c0219 */ /* 0x000fc8000001160e */
[----:B------:R-:W-:Y:S01]  /*1020*/  @P0 SHF.R.U32.HI R11, RZ, R3, R6 ;  /* 0x00000003ff0b0219 */ /* 0x000fe20000011606 */
[----:B------:R-:W-:-:S04]  /*1030*/  IMAD R12, R12, R9, RZ ;  /* 0x000000090c0c7224 */ /* 0x000fc800078e02ff */
[----:B------:R-:W-:Y:S01]  /*1040*/  IMAD R6, R11, R9, RZ ;  /* 0x000000090b067224 */ /* 0x000fe200078e02ff */
[----:B------:R-:W-:-:S04]  /*1050*/  ISETP.GE.AND P1, PT, R5, R12, PT ;  /* 0x0000000c0500720c */ /* 0x000fc80003f26270 */
[----:B------:R-:W-:Y:S01]  /*1060*/  ISETP.GE.OR P1, PT, R7, R6, P1 ;  /* 0x000000060700720c */ /* 0x000fe20000f26670 */
[----:B------:R-:W-:-:S05]  /*1070*/  IMAD.HI.U32 R6, R5, R2, RZ ;  /* 0x0000000205067227 */ /* 0x000fca00078e00ff */
[----:B------:R-:W-:-:S04]  /*1080*/  SHF.R.U32.HI R6, RZ, R3, R6 ;  /* 0x00000003ff067219 */ /* 0x000fc80000011606 */
[----:B------:R-:W-:-:S03]  /*1090*/  SEL R6, R5, R6, !P0 ;  /* 0x0000000605067207 */ /* 0x000fc60004000000 */
[----:B------:R-:W-:Y:S01]  /*10a0*/  @!P1 IMAD.HI.U32 R8, R7, R2, RZ ;  /* 0x0000000207089227 */ /* 0x000fe200078e00ff */
[----:B------:R-:W-:-:S04]  /*10b0*/  IADD3 R2, PT, PT, -R6, RZ, RZ ;  /* 0x000000ff06027210 */ /* 0x000fc80007ffe1ff */
[----:B------:R-:W-:Y:S01]  /*10c0*/  @!P1 SHF.R.U32.HI R8, RZ, R3, R8 ;  /* 0x00000003ff089219 */ /* 0x000fe20000011608 */
[----:B------:R-:W-:-:S03]  /*10d0*/  IMAD R2, R9, R2, R5 ;  /* 0x0000000209027224 */ /* 0x000fc600078e0205 */
[----:B------:R-:W-:Y:S02]  /*10e0*/  @!P1 SEL R3, R7, R8, !P0 ;  /* 0x0000000807039207 */ /* 0x000fe40004000000 */
[----:B------:R-:W-:-:S03]  /*10f0*/  IADD3 R8, PT, PT, -R5, RZ, RZ ;  /* 0x000000ff05087210 */ /* 0x000fc60007ffe1ff */
[--C-:B------:R-:W-:Y:S02]  /*1100*/  @!P1 IMAD.IADD R6, R6, 0x1, -R3.reuse ;  /* 0x0000000106069824 */ /* 0x100fe400078e0a03 */
[----:B------:R-:W-:Y:S01]  /*1110*/  @!P1 IMAD R3, R2, R11, R3 ;  /* 0x0000000b02039224 */ /* 0x000fe200078e0203 */
[----:B------:R-:W-:Y:S01]  /*1120*/  IADD3 R2, PT, PT, -R7, RZ, RZ ;  /* 0x000000ff07027210 */ /* 0x000fe20007ffe1ff */
[----:B------:R-:W-:Y:S02]  /*1130*/  @!P1 IMAD R5, R6, R9, R7 ;  /* 0x0000000906059224 */ /* 0x000fe400078e0207 */
[----:B------:R-:W-:Y:S02]  /*1140*/  IMAD R8, R4, R8, R155 ;  /* 0x0000000804087224 */ /* 0x000fe400078e029b */
[----:B------:R-:W-:Y:S02]  /*1150*/  @!P1 IMAD.MOV.U32 R7, RZ, RZ, R3 ;  /* 0x000000ffff079224 */ /* 0x000fe400078e0003 */
[----:B------:R-:W-:-:S02]  /*1160*/  IMAD R2, R10, R2, R165 ;  /* 0x000000020a027224 */ /* 0x000fc400078e02a5 */
[----:B------:R-:W-:Y:S02]  /*1170*/  IMAD R155, R5, R4, R8 ;  /* 0x00000004059b7224 */ /* 0x000fe400078e0208 */
[----:B------:R-:W-:Y:S02]  /*1180*/  IMAD R165, R7, R10, R2 ;  /* 0x0000000a07a57224 */ /* 0x000fe400078e0202 */
.L_x_15:
[----:B------:R-:W1:Y:S01]  /*1190*/  LDCU UR4, c[0x0][0xb30] ;  /* 0x00016600ff0477ac */ /* 0x000e620008000800 */
[----:B------:R-:W2:Y:S08]  /*11a0*/  S2UR UR37, SR_CgaCtaId ;  /* 0x00000000002579c3 */ /* 0x000eb00000008800 */
[----:B------:R-:W3:Y:S01]  /*11b0*/  LDC R72, c[0x0][0xb24] ;  /* 0x0002c900ff487b82 */ /* 0x000ee20000000800 */
[----:B-1----:R-:W-:-:S09]  /*11c0*/  UISETP.NE.AND UP1, UPT, UR4, 0x1, UPT ;  /* 0x000000010400788c */ /* 0x002fd2000bf25270 */
[----:B--2---:R-:W-:Y:S05]  /*11d0*/  BRA.U UP1, `(.L_x_16) ;  /* 0x0000000101407547 */ /* 0x004fea000b800000 */
[----:B------:R-:W1:Y:S08]  /*11e0*/  LDC.64 R4, c[0x0][0xb10] ;  /* 0x0002c400ff047b82 */ /* 0x000e700000000a00 */
[----:B------:R-:W2:Y:S08]  /*11f0*/  LDC.64 R2, c[0x0][0xb18] ;  /* 0x0002c600ff027b82 */ /* 0x000eb00000000a00 */
[----:B------:R-:W4:Y:S08]  /*1200*/  LDC R6, c[0x0][0xb20] ;  /* 0x0002c800ff067b82 */ /* 0x000f300000000800 */
[----:B------:R-:W3:Y:S01]  /*1210*/  LDC R8, c[0x0][0xb0c] ;  /* 0x0002c300ff087b82 */ /* 0x000ee20000000800 */
[----:B-1----:R-:W-:-:S05]  /*1220*/  IMAD.HI.U32 R4, R165, R4, RZ ;  /* 0x00000004a5047227 */ /* 0x002fca00078e00ff */
[----:B------:R-:W-:Y:S01]  /*1230*/  SHF.R.U32.HI R4, RZ, R5, R4 ;  /* 0x00000005ff047219 */ /* 0x000fe20000011604 */
[----:B--2---:R-:W-:Y:S01]  /*1240*/  IMAD.HI.U32 R3, R155, R3, RZ ;  /* 0x000000039b037227 */ /* 0x004fe200078e00ff */
[----:B------:R-:W-:-:S04]  /*1250*/  ISETP.NE.AND P0, PT, R2, 0x1, PT ;  /* 0x000000010200780c */ /* 0x000fc80003f05270 */
[----:B----4-:R-:W-:-:S04]  /*1260*/  SHF.R.U32.HI R6, RZ, R6, R3 ;  /* 0x00000006ff067219 */ /* 0x010fc80000011603 */
[----:B------:R-:W-:Y:S02]  /*1270*/  SEL R3, R155, R6, !P0 ;  /* 0x000000069b037207 */ /* 0x000fe40004000000 */
[----:B---3--:R-:W-:-:S04]  /*1280*/  ISETP.NE.AND P1, PT, R8, 0x1, PT ;  /* 0x000000010800780c */ /* 0x008fc80003f25270 */
[----:B------:R-:W-:-:S05]  /*1290*/  SEL R4, R165, R4, !P1 ;  /* 0x00000004a5047207 */ /* 0x000fca0004800000 */
[----:B------:R-:W-:Y:S02]  /*12a0*/  IMAD.IADD R5, R3, 0x1, -R4 ;  /* 0x0000000103057824 */ /* 0x000fe400078e0a04 */
[----:B------:R-:W-:Y:S02]  /*12b0*/  IMAD.IADD R3, R4, 0x1, -R3 ;  /* 0x0000000104037824 */ /* 0x000fe400078e0a03 */
[----:B------:R-:W-:Y:S02]  /*12c0*/  IMAD R165, R5, R8, R165 ;  /* 0x0000000805a57224 */ /* 0x000fe400078e02a5 */
[----:B------:R-:W-:-:S07]  /*12d0*/  IMAD R155, R3, R2, R155 ;  /* 0x00000002039b7224 */ /* 0x000fce00078e029b */
.L_x_16:
[----:B------:R-:W-:Y:S01]  /*12e0*/  BAR.SYNC.DEFER_BLOCKING 0x0 ;  /* 0x0000000000007b1d */ /* 0x000fe20000010000 */
[----:B------:R-:W-:Y:S01]  /*12f0*/  UISETP.NE.AND UP1, UPT, UR8, 0x2, UPT ;  /* 0x000000020800788c */ /* 0x000fe2000bf25270 */
[----:B------:R-:W-:Y:S02]  /*1300*/  ISETP.NE.OR P5, PT, R0, 0x2, !P5 ;  /* 0x000000020000780c */ /* 0x000fe40006fa5670 */
[----:B------:R-:W-:-:S06]  /*1310*/  LOP3.LUT R2, R166, 0x1f, RZ, 0xc0, !PT ;  /* 0x0000001fa6027812 */ /* 0x000fcc00078ec0ff */
[----:B------:R-:W-:Y:S05]  /*1320*/  BRA.U UP1, `(.L_x_17) ;  /* 0x0000001101387547 */ /* 0x000fea000b800000 */
[----:B------:R-:W1:Y:S01]  /*1330*/  LDCU UR13, c[0x0][0x38c] ;  /* 0x00007180ff0d77ac */ /* 0x000e620008000800 */
[----:B------:R-:W2:Y:S01]  /*1340*/  LDC R9, c[0x0][0x370] ;  /* 0x0000dc00ff097b82 */ /* 0x000ea20000000800 */
[----:B------:R-:W-:Y:S01]  /*1350*/  PLOP3.LUT P1, PT, PT, PT, UP2, 0x80, 0x8 ;  /* 0x000000000008781c */ /* 0x000fe20003f2f028 */
[----:B------:R-:W-:Y:S01]  /*1360*/  IMAD.MOV.U32 R15, RZ, RZ, 0x1 ;  /* 0x00000001ff0f7424 */ /* 0x000fe200078e00ff */
[----:B------:R-:W-:Y:S01]  /*1370*/  ISETP.EQ.OR P4, PT, R2, RZ, P5 ;  /* 0x000000ff0200720c */ /* 0x000fe20002f82670 */
[----:B------:R-:W-:Y:S01]  /*1380*/  IMAD.MOV.U32 R14, RZ, RZ, RZ ;  /* 0x000000ffff0e7224 */ /* 0x000fe200078e00ff */
[----:B------:R-:W-:Y:S02]  /*1390*/  PLOP3.LUT P1, PT, P1, PT, PT, 0x8, 0x80 ;  /* 0x000000000080781c */ /* 0x000fe40000f2e170 */
[----:B------:R-:W-:Y:S01]  /*13a0*/  CS2R R12, SRZ ;  /* 0x00000000000c7805 */ /* 0x000fe2000001ff00 */
[----:B------:R-:W-:Y:S01]  /*13b0*/  IMAD.MOV.U32 R10, RZ, RZ, 0x1 ;  /* 0x00000001ff0a7424 */ /* 0x000fe200078e00ff */
[----:B------:R-:W4:Y:S01]  /*13c0*/  LDC R0, c[0x0][0x374] ;  /* 0x0000dd00ff007b82 */ /* 0x000f220000000800 */
[----:B------:R-:W2:Y:S01]  /*13d0*/  LDCU.64 UR22, c[0x0][0x348] ;  /* 0x00006900ff1677ac */ /* 0x000ea20008000a00 */
[----:B------:R-:W-:Y:S01]  /*13e0*/  UMOV UR6, URZ ;  /* 0x000000ff00067c82 */ /* 0x000fe20008000000 */
[----:B-1----:R-:W-:-:S04]  /*13f0*/  UIADD3 UR5, UPT, UPT, UR13, 0x7f, URZ ;  /* 0x0000007f0d057890 */ /* 0x002fc8000fffe0ff */
[----:B------:R-:W-:-:S04]  /*1400*/  USHF.R.S32.HI UR4, URZ, 0x1f, UR5 ;  /* 0x0000001fff047899 */ /* 0x000fc80008011405 */
[----:B------:R-:W-:-:S04]  /*1410*/  ULEA.HI UR4, UR4, UR5, URZ, 0x7 ;  /* 0x0000000504047291 */ /* 0x000fc8000f8f38ff */
[----:B------:R-:W-:Y:S02]  /*1420*/  USHF.R.S32.HI UR15, URZ, 0x7, UR4 ;  /* 0x00000007ff0f7899 */ /* 0x000fe40008011404 */
[----:B------:R-:W-:Y:S02]  /*1430*/  UIADD3 UR4, UPT, UPT, UR13, -0x1, URZ ;  /* 0xffffffff0d047890 */ /* 0x000fe4000fffe0ff */
[----:B------:R-:W-:Y:S02]  /*1440*/  UISETP.LT.U32.AND UP0, UPT, UR15, 0x3, UPT ;  /* 0x000000030f00788c */ /* 0x000fe4000bf01070 */
[----:B------:R-:W-:Y:S02]  /*1450*/  UISETP.GE.U32.AND UP1, UPT, UR4, -0xff, UPT ;  /* 0xffffff010400788c */ /* 0x000fe4000bf26070 */
[----:B------:R-:W-:Y:S02]  /*1460*/  USEL UR14, UR15, 0x3, UP0 ;  /* 0x000000030f0e7887 */ /* 0x000fe40008000000 */
[----:B------:R-:W-:-:S02]  /*1470*/  UIADD3 UR13, UPT, UPT, UR13, 0xfe, URZ ;  /* 0x000000fe0d0d7890 */ /* 0x000fc4000fffe0ff */
[----:B------:R-:W-:Y:S02]  /*1480*/  UIADD3 UR5, UPT, UPT, UR14, -0x1, URZ ;  /* 0xffffffff0e057890 */ /* 0x000fe4000fffe0ff */
[----:B------:R-:W-:-:S03]  /*1490*/  UIADD3 UR7, UPT, UPT, UR15, -UR14, URZ ;  /* 0x8000000e0f077290 */ /* 0x000fc6000fffe0ff */
[----:B------:R-:W-:-:S04]  /*14a0*/  @UP1 UIADD3 UR5, UPT, UPT, UR14, URZ, URZ ;  /* 0x000000ff0e051290 */ /* 0x000fc8000fffe0ff */
[----:B--2---:R-:W-:-:S12]  /*14b0*/  UIADD3 UR5, UPT, UPT, UR5, 0x1, URZ ;  /* 0x0000000105057890 */ /* 0x004fd8000fffe0ff */
.L_x_35:
[----:B------:R-:W-:Y:S01]  /*14c0*/  UISETP.NE.AND UP0, UPT, UR37, URZ, UPT ;  /* 0x000000ff2500728c */ /* 0x000fe2000bf05270 */
[----:B------:R-:W1:Y:S08]  /*14d0*/  S2UR UR37, SR_CgaCtaId ;  /* 0x00000000002579c3 */ /* 0x000e700000008800 */
[----:B------:R-:W-:Y:S05]  /*14e0*/  BRA.U UP0, `(.L_x_18) ;  /* 0x0000000100347547 */ /* 0x000fea000b800000 */
[----:B------:R-:W2:Y:S01]  /*14f0*/  S2R R2, SR_CgaCtaId ;  /* 0x0000000000027919 */ /* 0x000ea20000008800 */
[----:B------:R-:W-:-:S04]  /*1500*/  MOV R3, 0x400 ;  /* 0x0000040000037802 */ /* 0x000fc80000000f00 */
[----:B--2---:R-:W-:Y:S02]  /*1510*/  LEA R3, R2, R3, 0x18 ;  /* 0x0000000302037211 */ /* 0x004fe400078ec0ff */
[----:B------:R-:W-:-:S03]  /*1520*/  SHF.L.U32 R2, R10, 0x1f, RZ ;  /* 0x0000001f0a027819 */ /* 0x000fc600000006ff */
[----:B------:R-:W-:-:S04]  /*1530*/  IMAD R3, R12, 0x8, R3 ;  /* 0x000000080c037824 */ /* 0x000fc800078e0203 */
[----:B------:R-:W2:Y:S02]  /*1540*/  SYNCS.PHASECHK.TRANS64.TRYWAIT P0, [R3+URZ+0xc0], R2 ;  /* 0x0000c002030075a7 */ /* 0x000ea400080011ff */
[----:B--2---:R-:W-:Y:S05]  /*1550*/  @!P0 BRA `(.L_x_19) ;  /* 0x0000005000cc8947 */ /* 0x004fea0003800000 */
.L_x_94:
[----:B------:R-:W-:Y:S01]  /*1560*/  VIADD R12, R12, 0x1 ;  /* 0x000000010c0c7836 */ /* 0x000fe20000000000 */
[----:B------:R2:W-:Y:S04]  /*1570*/  SYNCS.ARRIVE.TRANS64.A1T0 RZ, [R3+URZ+0xb0], RZ ;  /* 0x0000b0ff03ff79a7 */ /* 0x0005e800081000ff */
[----:B------:R-:W-:-:S04]  /*1580*/  ISETP.NE.AND P0, PT, R12, 0x2, PT ;  /* 0x000000020c00780c */ /* 0x000fc80003f05270 */
[----:B------:R-:W-:Y:S02]  /*1590*/  SEL R12, R12, RZ, P0 ;  /* 0x000000ff0c0c7207 */ /* 0x000fe40000000000 */
[----:B--2---:R-:W-:-:S04]  /*15a0*/  SEL R3, RZ, 0x1, P0 ;  /* 0x00000001ff037807 */ /* 0x004fc80000000000 */
[----:B------:R-:W-:-:S07]  /*15b0*/  LOP3.LUT R10, R10, R3, RZ, 0x3c, !PT ;  /* 0x000000030a0a7212 */ /* 0x000fce00078e3cff */
.L_x_18:
[----:B------:R-:W-:Y:S01]  /*15c0*/  UMOV UR4, 0x400 ;  /* 0x0000040000047882 */ /* 0x000fe20000000000 */
[----:B------:R-:W-:Y:S01]  /*15d0*/  SHF.L.U32 R2, R15, 0x1f, RZ ;  /* 0x0000001f0f027819 */ /* 0x000fe200000006ff */
[----:B-1----:R-:W-:Y:S01]  /*15e0*/  ULEA UR4, UR37, UR4, 0x18 ;  /* 0x0000000425047291 */ /* 0x002fe2000f8ec0ff */
[----:B------:R-:W-:Y:S01]  /*15f0*/  R2UR UR35, R165 ;  /* 0x00000000a52372ca */ /* 0x000fe200000e0000 */
[----:B------:R-:W-:Y:S01]  /*1600*/  UISETP.GE.U32.AND UP0, UPT, UR13, 0xff, UPT ;  /* 0x000000ff0d00788c */ /* 0x000fe2000bf06070 */
[----:B------:R-:W-:Y:S01]  /*1610*/  R2UR UR11, R155 ;  /* 0x000000009b0b72ca */ /* 0x000fe200000e0000 */
[----:B------:R-:W-:Y:S01]  /*1620*/  ULEA UR8, UR6, UR4, 0x3 ;  /* 0x0000000406087291 */ /* 0x000fe2000f8e18ff */
[----:B------:R-:W-:-:S08]  /*1630*/  UMOV UR24, URZ ;  /* 0x000000ff00187c82 */ /* 0x000fd00008000000 */
[----:B------:R1:W2:Y:S01]  /*1640*/  SYNCS.PHASECHK.TRANS64.TRYWAIT P0, [UR8+0x18], R2 ;  /* 0x00001802ff0075a7 */ /* 0x0002a20008001108 */
[----:B------:R-:W-:Y:S02]  /*1650*/  USHF.L.U32 UR35, UR35, 0x7, URZ ;  /* 0x0000000723237899 */ /* 0x000fe400080006ff */
[----:B------:R-:W-:Y:S01]  /*1660*/  USHF.L.U32 UR11, UR11, 0x6, URZ ;  /* 0x000000060b0b7899 */ /* 0x000fe200080006ff */
[----:B------:R-:W-:Y:S11]  /*1670*/  BRA.U !UP0, `(.L_x_20) ;  /* 0x0000000108a87547 */ /* 0x000ff6000b800000 */
[----:B------:R-:W-:Y:S01]  /*1680*/  UMOV UR16, URZ ;  /* 0x000000ff00107c82 */ /* 0x000fe20008000000 */
[----:B------:R-:W-:-:S05]  /*1690*/  UMOV UR17, UR6 ;  /* 0x0000000600117c82 */ /* 0x000fca0008000000 */
.L_x_25:
[----:B-1----:R-:W-:Y:S01]  /*16a0*/  ULEA UR33, UR17, UR4, 0x3 ;  /* 0x0000000411217291 */ /* 0x002fe2000f8e18ff */
[----:B--2---:R-:W-:Y:S01]  /*16b0*/  @!P5 MOV R3, 0x6000 ;  /* 0x000060000003d802 */ /* 0x004fe20000000f00 */
[----:B--2---:R-:W-:Y:S10]  /*16c0*/  @P0 BRA `(.L_x_21) ;  /* 0x00000000000c0947 */ /* 0x004ff40003800000 */
[----:B------:R-:W-:-:S04]  /*16d0*/  SHF.L.U32 R5, R15, 0x1f, RZ ;  /* 0x0000001f0f057819 */ /* 0x000fc800000006ff */
[----:B------:R-:W2:Y:S02]  /*16e0*/  SYNCS.PHASECHK.TRANS64.TRYWAIT P0, [UR33+0x18], R5 ;  /* 0x00001805ff0075a7 */ /* 0x000ea40008001121 */
[----:B--2---:R-:W-:Y:S05]  /*16f0*/  @!P0 BRA `(.L_x_22) ;  /* 0x0000005000788947 */ /* 0x004fea0003800000 */
.L_x_21:
[----:B------:R2:W-:Y:S01]  /*1700*/  @!P5 SYNCS.ARRIVE.TRANS64 RZ, [UR33], R3 ;  /* 0x00000003ffffd9a7 */ /* 0x0005e20008000021 */
[----:B------:R-:W-:Y:S04]  /*1710*/  BSSY.RECONVERGENT B0, `(.L_x_23) ;  /* 0x0000003000007945 */ /* 0x000fe80003800200 */
[----:B------:R-:W-:Y:S05]  /*1720*/  @P4 BRA `(.L_x_24) ;  /* 0x0000000000044947 */ /* 0x000fea0003800000 */
[----:B------:R-:W-:Y:S05]  /*1730*/  BPT.TRAP 0x1 ;  /* 0x000000040000795c */ /* 0x000fea0000300000 */
.L_x_24:
[----:B------:R-:W-:Y:S05]  /*1740*/  BSYNC.RECONVERGENT B0 ;  /* 0x0000000000007941 */ /* 0x000fea0003800200 */
.L_x_23:
[----:B------:R-:W-:Y:S02]  /*1750*/  UIADD3 UR6, UPT, UPT, UR17, 0x1, URZ ;  /* 0x0000000111067890 */ /* 0x000fe4000fffe0ff */
[----:B------:R-:W-:Y:S02]  /*1760*/  ULEA UR32, UR17, UR4, 0xe ;  /* 0x0000000411207291 */ /* 0x000fe4000f8e70ff */
[----:B------:R-:W-:Y:S02]  /*1770*/  UISETP.NE.AND UP0, UPT, UR6, 0x3, UPT ;  /* 0x000000030600788c */ /* 0x000fe4000bf05270 */
[----:B------:R-:W-:Y:S02]  /*1780*/  UIADD3 UR26, UP1, UPT, UR22, 0x80, URZ ;  /* 0x00000080161a7890 */ /* 0x000fe4000ff3e0ff */
[----:B------:R-:W-:Y:S02]  /*1790*/  USEL UR9, URZ, 0x1, UP0 ;  /* 0x00000001ff097887 */ /* 0x000fe40008000000 */
[----:B------:R-:W-:-:S02]  /*17a0*/  USEL UR6, UR6, URZ, UP0 ;  /* 0x000000ff06067287 */ /* 0x000fc40008000000 */
[----:B------:R-:W-:Y:S02]  /*17b0*/  UIADD3 UR20, UP0, UPT, UR22, 0x180, URZ ;  /* 0x0000018016147890 */ /* 0x000fe4000ff1e0ff */
[----:B------:R-:W-:Y:S01]  /*17c0*/  ULEA UR8, UR6, UR4, 0x3 ;  /* 0x0000000406087291 */ /* 0x000fe2000f8e18ff */
[----:B------:R-:W-:Y:S01]  /*17d0*/  LOP3.LUT R15, R15, UR9, RZ, 0x3c, !PT ;  /* 0x000000090f0f7c12 */ /* 0x000fe2000f8e3cff */
[----:B------:R-:W-:Y:S02]  /*17e0*/  USHF.L.U32 UR34, UR16, 0x7, URZ ;  /* 0x0000000710227899 */ /* 0x000fe400080006ff */
[----:B------:R-:W-:Y:S01]  /*17f0*/  UIADD3.X UR27, UPT, UPT, URZ, UR23, URZ, UP1, !UPT ;  /* 0x00000017ff1b7290 */ /* 0x000fe20008ffe4ff */
[----:B-1----:R-:W-:Y:S01]  /*1800*/  SHF.L.U32 R2, R15, 0x1f, RZ ;  /* 0x0000001f0f027819 */ /* 0x002fe200000006ff */
[----:B------:R-:W-:Y:S02]  /*1810*/  UIADD3 UR32, UPT, UPT, UR32, 0x4400, URZ ;  /* 0x0000440020207890 */ /* 0x000fe4000fffe0ff */
[----:B------:R-:W-:Y:S01]  /*1820*/  UIADD3.X UR21, UPT, UPT, URZ, UR23, URZ, UP0, !UPT ;  /* 0x00000017ff157290 */ /* 0x000fe200087fe4ff */
[----:B------:R1:W1:Y:S01]  /*1830*/  SYNCS.PHASECHK.TRANS64.TRYWAIT P0, [UR8+0x18], R2 ;  /* 0x00001802ff0075a7 */ /* 0x0002620008001108 */
[----:B------:R-:W-:Y:S01]  /*1840*/  ULEA UR8, UR17, UR4, 0xd ;  /* 0x0000000411087291 */ /* 0x000fe2000f8e68ff */
[----:B------:R-:W-:Y:S01]  /*1850*/  UMOV UR18, 0x0 ;  /* 0x0000000000127882 */ /* 0x000fe20000000000 */
[----:B------:R-:W-:-:S02]  /*1860*/  UMOV UR19, 0x10000000 ;  /* 0x1000000000137882 */ /* 0x000fc40000000000 */
[----:B------:R-:W-:Y:S01]  /*1870*/  UIADD3 UR8, UPT, UPT, UR8, 0x10400, URZ ;  /* 0x0001040008087890 */ /* 0x000fe2000fffe0ff */
[----:B------:R1:W-:Y:S01]  /*1880*/  UTMALDG.3D [UR32], [UR26], desc[UR18] ;  /* 0x000012201a0075b4 */ /* 0x0003e20008011000 */
[----:B------:R-:W-:Y:S01]  /*1890*/  UMOV UR12, UR36 ;  /* 0x00000024000c7c82 */ /* 0x000fe20008000000 */
[----:B------:R-:W-:Y:S01]  /*18a0*/  UMOV UR9, UR33 ;  /* 0x0000002100097c82 */ /* 0x000fe20008000000 */
[----:B------:R-:W-:Y:S01]  /*18b0*/  UMOV UR10, UR34 ;  /* 0x00000022000a7c82 */ /* 0x000fe20008000000 */
[----:B------:R-:W-:Y:S01]  /*18c0*/  UIADD3 UR16, UPT, UPT, UR16, 0x1, URZ ;  /* 0x0000000110107890 */ /* 0x000fe2000fffe0ff */
[----:B------:R-:W-:Y:S01]  /*18d0*/  UMOV UR24, UR5 ;  /* 0x0000000500187c82 */ /* 0x000fe20008000000 */
[----:B------:R-:W-:Y:S02]  /*18e0*/  UMOV UR17, UR6 ;  /* 0x0000000600117c82 */ /* 0x000fe40008000000 */
[----:B------:R1:W-:Y:S01]  /*18f0*/  UTMALDG.3D [UR8], [UR20], desc[UR18] ;  /* 0x00001208140075b4 */ /* 0x0003e20008011000 */
[----:B------:R-:W-:-:S09]  /*1900*/  UISETP.NE.AND UP0, UPT, UR16, UR5, UPT ;  /* 0x000000051000728c */ /* 0x000fd2000bf05270 */
[----:B------:R-:W-:Y:S05]  /*1910*/  BRA.U UP0, `(.L_x_25) ;  /* 0xfffffffd00607547 */ /* 0x000fea000b83ffff */
.L_x_20:
[----:B-1----:R-:W-:Y:S01]  /*1920*/  ULEA UR8, UR6, UR4, 0x3 ;  /* 0x0000000406087291 */ /* 0x002fe2000f8e18ff */
[----:B------:R-:W-:Y:S01]  /*1930*/  SHF.L.U32 R2, R15, 0x1f, RZ ;  /* 0x0000001f0f027819 */ /* 0x000fe200000006ff */
[----:B------:R-:W-:Y:S01]  /*1940*/  @!P1 SYNCS.ARRIVE.TRANS64.A1T0 RZ, [UR4+0x48], RZ ;  /* 0x000048ffffff99a7 */ /* 0x000fe20008100004 */
[----:B------:R-:W-:-:S06]  /*1950*/  UISETP.GT.AND UP0, UPT, UR15, UR14, UPT ;  /* 0x0000000e0f00728c */ /* 0x000fcc000bf04270 */
[----:B--2---:R1:W2:Y:S03]  /*1960*/  SYNCS.PHASECHK.TRANS64.TRYWAIT P0, [UR8+0x18], R2 ;  /* 0x00001802ff0075a7 */ /* 0x0042a60008001108 */
[----:B------:R-:W-:Y:S05]  /*1970*/  BRA.U !UP0, `(.L_x_26) ;  /* 0x0000000108ac7547 */ /* 0x000fea000b800000 */
[----:B------:R-:W-:Y:S01]  /*1980*/  UIADD3 UR21, UPT, UPT, UR7, UR24, URZ ;  /* 0x0000001807157290 */ /* 0x000fe2000fffe0ff */
[----:B------:R-:W-:-:S11]  /*1990*/  UMOV UR25, UR6 ;  /* 0x0000000600197c82 */ /* 0x000fd60008000000 */
.L_x_31:
[----:B-1----:R-:W-:Y:S01]  /*19a0*/  ULEA UR17, UR25, UR4, 0x3 ;  /* 0x0000000419117291 */ /* 0x002fe2000f8e18ff */
[----:B--2---:R-:W-:Y:S01]  /*19b0*/  @!P5 MOV R3, 0x6000 ;  /* 0x000060000003d802 */ /* 0x004fe20000000f00 */
[----:B--2---:R-:W-:Y:S10]  /*19c0*/  @P0 BRA `(.L_x_27) ;  /* 0x00000000000c0947 */ /* 0x004ff40003800000 */
[----:B------:R-:W-:-:S04]  /*19d0*/  SHF.L.U32 R5, R15, 0x1f, RZ ;  /* 0x0000001f0f057819 */ /* 0x000fc800000006ff */
[----:B------:R-:W2:Y:S02]  /*19e0*/  SYNCS.PHASECHK.TRANS64.TRYWAIT P0, [UR17+0x18], R5 ;  /* 0x00001805ff0075a7 */ /* 0x000ea40008001111 */
[----:B--2---:R-:W-:Y:S05]  /*19f0*/  @!P0 BRA `(.L_x_28) ;  /* 0x0000004c00d08947 */ /* 0x004fea0003800000 */
.L_x_27:
[----:B------:R2:W-:Y:S01]  /*1a00*/  @!P5 SYNCS.ARRIVE.TRANS64 RZ, [UR17], R3 ;  /* 0x00000003ffffd9a7 */ /* 0x0005e20008000011 */
[----:B------:R-:W-:Y:S04]  /*1a10*/  BSSY.RECONVERGENT B0, `(.L_x_29) ;  /* 0x0000003000007945 */ /* 0x000fe80003800200 */
[----:B------:R-:W-:Y:S05]  /*1a20*/  @P4 BRA `(.L_x_30) ;  /* 0x0000000000044947 */ /* 0x000fea0003800000 */
[----:B------:R-:W-:Y:S05]  /*1a30*/  BPT.TRAP 0x1 ;  /* 0x000000040000795c */ /* 0x000fea0000300000 */
.L_x_30:
[----:B------:R-:W-:Y:S05]  /*1a40*/  BSYNC.RECONVERGENT B0 ;  /* 0x0000000000007941 */ /* 0x000fea0003800200 */
.L_x_29:
        /* <DEDUP_REMOVED lines=10> */
[----:B------:R-:W-:Y:S01]  /*1af0*/  UIADD3 UR16, UPT, UPT, UR16, 0x4400, URZ ;  /* 0x0000440010107890 */ /* 0x000fe2000fffe0ff */
[----:B-1----:R-:W-:Y:S01]  /*1b00*/  SHF.L.U32 R2, R15, 0x1f, RZ ;  /* 0x0000001f0f027819 */ /* 0x002fe200000006ff */
[----:B------:R-:W-:Y:S02]  /*1b10*/  UIADD3.X UR31, UPT, UPT, URZ, UR23, URZ, UP1, !UPT ;  /* 0x00000017ff1f7290 */ /* 0x000fe40008ffe4ff */
[----:B------:R-:W-:Y:S01]  /*1b20*/  UIADD3.X UR29, UPT, UPT, URZ, UR23, URZ, UP0, !UPT ;  /* 0x00000017ff1d7290 */ /* 0x000fe200087fe4ff */
[----:B------:R1:W1:Y:S01]  /*1b30*/  SYNCS.PHASECHK.TRANS64.TRYWAIT P0, [UR8+0x18], R2 ;  /* 0x00001802ff0075a7 */ /* 0x0002620008001108 */
[----:B------:R-:W-:Y:S01]  /*1b40*/  ULEA UR8, UR25, UR4, 0xd ;  /* 0x0000000419087291 */ /* 0x000fe2000f8e68ff */
[----:B------:R-:W-:Y:S01]  /*1b50*/  UMOV UR26, 0x0 ;  /* 0x00000000001a7882 */ /* 0x000fe20000000000 */
[----:B------:R-:W-:-:S02]  /*1b60*/  UMOV UR27, 0x10000000 ;  /* 0x10000000001b7882 */ /* 0x000fc40000000000 */
[----:B------:R-:W-:Y:S01]  /*1b70*/  UIADD3 UR8, UPT, UPT, UR8, 0x10400, URZ ;  /* 0x0001040008087890 */ /* 0x000fe2000fffe0ff */
[----:B------:R-:W-:Y:S01]  /*1b80*/  UMOV UR19, UR35 ;  /* 0x0000002300137c82 */ /* 0x000fe20008000000 */
[----:B------:R-:W-:Y:S01]  /*1b90*/  UMOV UR20, UR36 ;  /* 0x0000002400147c82 */ /* 0x000fe20008000000 */
[----:B------:R-:W-:Y:S01]  /*1ba0*/  UMOV UR12, UR36 ;  /* 0x00000024000c7c82 */ /* 0x000fe20008000000 */
[----:B------:R-:W-:Y:S01]  /*1bb0*/  UMOV UR9, UR17 ;  /* 0x0000001100097c82 */ /* 0x000fe20008000000 */
[----:B------:R-:W-:Y:S01]  /*1bc0*/  UMOV UR10, UR18 ;  /* 0x00000012000a7c82 */ /* 0x000fe20008000000 */
[----:B------:R1:W-:Y:S01]  /*1bd0*/  UTMALDG.3D [UR16], [UR30], desc[UR26] ;  /* 0x00001a101e0075b4 */ /* 0x0003e20008011000 */
[----:B------:R-:W-:Y:S01]  /*1be0*/  UIADD3 UR24, UPT, UPT, UR24, 0x1, URZ ;  /* 0x0000000118187890 */ /* 0x000fe2000fffe0ff */
[----:B------:R-:W-:-:S03]  /*1bf0*/  UMOV UR25, UR6 ;  /* 0x0000000600197c82 */ /* 0x000fc60008000000 */
[----:B------:R-:W-:Y:S01]  /*1c00*/  UISETP.NE.AND UP0, UPT, UR24, UR21, UPT ;  /* 0x000000151800728c */ /* 0x000fe2000bf05270 */
[----:B------:R1:W-:Y:S08]  /*1c10*/  UTMALDG.3D [UR8], [UR28], desc[UR26] ;  /* 0x00001a081c0075b4 */ /* 0x0003f00008011000 */
[----:B------:R-:W-:Y:S05]  /*1c20*/  BRA.U UP0, `(.L_x_31) ;  /* 0xfffffffd005c7547 */ /* 0x000fea000b83ffff */
.L_x_26:
[C---:B-1----:R-:W-:Y:S01]  /*1c30*/  LEA R2, R14.reuse, UR4, 0x3 ;  /* 0x000000040e027c11 */ /* 0x042fe2000f8e18ff */
[----:B------:R-:W-:Y:S01]  /*1c40*/  NOP ;  /* 0x0000000000007918 */ /* 0x000fe20000000000 */
[----:B--2---:R-:W-:Y:S02]  /*1c50*/  SHF.L.U32 R3, R13, 0x1f, RZ ;  /* 0x0000001f0d037819 */ /* 0x004fe400000006ff */
[----:B------:R-:W-:Y:S02]  /*1c60*/  LEA R4, R14, UR4, 0x4 ;  /* 0x000000040e047c11 */ /* 0x000fe4000f8e20ff */
[----:B------:R-:W1:Y:S02]  /*1c70*/  SYNCS.PHASECHK.TRANS64.TRYWAIT P0, [R2+URZ+0x50], R3 ;  /* 0x00005003020075a7 */ /* 0x000e6400080011ff */
[----:B-1----:R-:W-:Y:S05]  /*1c80*/  @!P0 BRA `(.L_x_32) ;  /* 0x0000004c00448947 */ /* 0x002fea0003800000 */
.L_x_97:
[----:B------:R-:W2:Y:S01]  /*1c90*/  LDS.128 R4, [R4+0xe0] ;  /* 0x0000e00004047984 */ /* 0x000ea20000000c00 */
[----:B---3--:R-:W-:Y:S01]  /*1ca0*/  ISETP.GE.AND P0, PT, R72, 0x1, PT ;  /* 0x000000014800780c */ /* 0x008fe20003f06270 */
[----:B-1----:R-:W-:Y:S01]  /*1cb0*/  VIADD R2, R2, 0x60 ;  /* 0x0000006002027836 */ /* 0x002fe20000000000 */
[----:B------:R-:W-:Y:S01]  /*1cc0*/  @!PT LDS RZ, [RZ] ;  /* 0x00000000fffff984 */ /* 0x000fe20000000800 */
[----:B------:R-:W-:Y:S01]  /*1cd0*/  @!PT LDS RZ, [RZ] ;  /* 0x00000000fffff984 */ /* 0x000fe20000000800 */
[----:B------:R-:W-:Y:S01]  /*1ce0*/  @!PT LDS RZ, [RZ] ;  /* 0x00000000fffff984 */ /* 0x000fe20000000800 */
[----:B------:R-:W-:Y:S01]  /*1cf0*/  @!PT LDS RZ, [RZ] ;  /* 0x00000000fffff984 */ /* 0x000fe20000000800 */
[----:B------:R1:W-:Y:S06]  /*1d00*/  MEMBAR.ALL.CTA ;  /* 0x0000000000007992 */ /* 0x0003ec0000008000 */
[----:B-1----:R-:W1:Y:S01]  /*1d10*/  FENCE.VIEW.ASYNC.S ;  /* 0x00000000000073c6 */ /* 0x002e620000000000 */
[----:B------:R-:W-:-:S04]  /*1d20*/  PRMT R2, RZ, 0x654, R2 ;  /* 0x00000654ff027816 */ /* 0x000fc80000000002 */
[----:B-1----:R1:W-:Y:S01]  /*1d30*/  SYNCS.ARRIVE.TRANS64.RED.A1T0 RZ, [R2+URZ], RZ ;  /* 0x000000ff02ff79a7 */ /* 0x0023e200081004ff */
[----:B--2---:R-:W-:-:S13]  /*1d40*/  LOP3.LUT P2, RZ, R6, 0x1, RZ, 0xc0, !PT ;  /* 0x0000000106ff7812 */ /* 0x004fda000784c0ff */
[----:B------:R-:W-:Y:S01]  /*1d50*/  @P2 SHF.R.U32.HI R3, RZ, 0x10, R5 ;  /* 0x00000010ff032819 */ /* 0x000fe20000011605 */
[----:B------:R-:W-:Y:S01]  /*1d60*/  VOTEU.ANY UP0, P2 ;  /* 0x0000000000ff7886 */ /* 0x000fe20001000100 */
[----:B------:R-:W-:Y:S02]  /*1d70*/  @P2 MOV R11, R4 ;  /* 0x00000004000b2202 */ /* 0x000fe40000000f00 */
[----:B------:R-:W-:Y:S02]  /*1d80*/  @P2 R2UR.BROADCAST UR8, R3 ;  /* 0x00000000030822ca */ /* 0x000fe400008e0000 */
[----:B------:R-:W-:-:S11]  /*1d90*/  @P2 LOP3.LUT R8, R5, 0xffff, RZ, 0xc0, !PT ;  /* 0x0000ffff05082812 */ /* 0x000fd600078ec0ff */
[----:B------:R-:W-:Y:S01]  /*1da0*/  @UP0 UMOV UR36, UR8 ;  /* 0x0000000800240c82 */ /* 0x000fe20008000000 */
[----:B-1----:R-:W-:Y:S05]  /*1db0*/  @!P0 BRA `(.L_x_33) ;  /* 0x0000000000b88947 */ /* 0x002fea0003800000 */
[----:B------:R-:W4:Y:S01]  /*1dc0*/  LDC.64 R4, c[0x0][0xb18] ;  /* 0x0002c600ff047b82 */ /* 0x000f220000000a00 */
[----:B------:R-:W-:-:S07]  /*1dd0*/  ISETP.NE.AND P3, PT, R72, 0x1, PT ;  /* 0x000000014800780c */ /* 0x000fce0003f65270 */
[----:B------:R-:W1:Y:S08]  /*1de0*/  LDC.64 R6, c[0x0][0xb10] ;  /* 0x0002c400ff067b82 */ /* 0x000e700000000a00 */
[----:B------:R-:W2:Y:S08]  /*1df0*/  LDC R16, c[0x0][0xb20] ;  /* 0x0002c800ff107b82 */ /* 0x000eb00000000800 */
[----:B------:R-:W3:Y:S01]  /*1e00*/  LDC R18, c[0x0][0xb0c] ;  /* 0x0002c300ff127b82 */ /* 0x000ee20000000800 */
[----:B----4-:R-:W-:Y:S01]  /*1e10*/  IMAD.HI.U32 R17, R0, R5, RZ ;  /* 0x0000000500117227 */ /* 0x010fe200078e00ff */
[----:B------:R-:W-:-:S03]  /*1e20*/  ISETP.NE.AND P0, PT, R4, 0x1, PT ;  /* 0x000000010400780c */ /* 0x000fc60003f05270 */
[----:B------:R-:W-:-:S03]  /*1e30*/  IMAD.HI.U32 R5, R8, R5, RZ ;  /* 0x0000000508057227 */ /* 0x000fc600078e00ff */
[----:B------:R-:W4:Y:S01]  /*1e40*/  LDC.64 R2, c[0x0][0xb28] ;  /* 0x0002ca00ff027b82 */ /* 0x000f220000000a00 */
[----:B-1----:R-:W-:-:S04]  /*1e50*/  IMAD.HI.U32 R20, R9, R6, RZ ;  /* 0x0000000609147227 */ /* 0x002fc800078e00ff */
[----:B------:R-:W-:Y:S01]  /*1e60*/  IMAD.HI.U32 R22, R11, R6, RZ ;  /* 0x000000060b167227 */ /* 0x000fe200078e00ff */
[----:B------:R-:W-:Y:S02]  /*1e70*/  SHF.R.U32.HI R20, RZ, R7, R20 ;  /* 0x00000007ff147219 */ /* 0x000fe40000011614 */
[-C--:B--2---:R-:W-:Y:S02]  /*1e80*/  SHF.R.U32.HI R17, RZ, R16.reuse, R17 ;  /* 0x00000010ff117219 */ /* 0x084fe40000011611 */
[----:B------:R-:W-:Y:S02]  /*1e90*/  SHF.R.U32.HI R5, RZ, R16, R5 ;  /* 0x00000010ff057219 */ /* 0x000fe40000011605 */
[----:B------:R-:W-:Y:S02]  /*1ea0*/  SEL R17, R0, R17, !P0 ;  /* 0x0000001100117207 */ /* 0x000fe40004000000 */
[----:B------:R-:W-:Y:S02]  /*1eb0*/  SHF.R.U32.HI R22, RZ, R7, R22 ;  /* 0x00000007ff167219 */ /* 0x000fe40000011616 */
[----:B---3--:R-:W-:-:S02]  /*1ec0*/  ISETP.NE.AND P1, PT, R18, 0x1, PT ;  /* 0x000000011200780c */ /* 0x008fc40003f25270 */
[----:B------:R-:W-:Y:S02]  /*1ed0*/  SEL R5, R8, R5, !P0 ;  /* 0x0000000508057207 */ /* 0x000fe40004000000 */
[----:B------:R-:W-:Y:S02]  /*1ee0*/  SEL R19, R9, R20, !P1 ;  /* 0x0000001409137207 */ /* 0x000fe40004800000 */
[----:B------:R-:W-:Y:S01]  /*1ef0*/  SEL R7, R11, R22, !P1 ;  /* 0x000000160b077207 */ /* 0x000fe20004800000 */
[----:B----4-:R-:W-:-:S04]  /*1f00*/  IMAD.HI.U32 R20, R17, R2, RZ ;  /* 0x0000000211147227 */ /* 0x010fc800078e00ff */
[----:B------:R-:W-:Y:S01]  /*1f10*/  IMAD.HI.U32 R6, R19, R2, RZ ;  /* 0x0000000213067227 */ /* 0x000fe200078e00ff */
[----:B------:R-:W-:-:S04]  /*1f20*/  @P3 SHF.R.U32.HI R17, RZ, R3, R20 ;  /* 0x00000003ff113219 */ /* 0x000fc80000011614 */
[----:B------:R-:W-:Y:S01]  /*1f30*/  @P3 SHF.R.U32.HI R19, RZ, R3, R6 ;  /* 0x00000003ff133219 */ /* 0x000fe20000011606 */
[----:B------:R-:W-:-:S04]  /*1f40*/  IMAD R17, R72, R17, RZ ;  /* 0x0000001148117224 */ /* 0x000fc800078e02ff */
[----:B------:R-:W-:Y:S01]  /*1f50*/  IMAD R6, R72, R19, RZ ;  /* 0x0000001348067224 */ /* 0x000fe200078e02ff */
[C---:B------:R-:W-:Y:S02]  /*1f60*/  ISETP.GE.AND P0, PT, R5.reuse, R17, PT ;  /* 0x000000110500720c */ /* 0x040fe40003f06270 */
[----:B------:R-:W-:Y:S02]  /*1f70*/  IADD3 R17, PT, PT, -R5, RZ, RZ ;  /* 0x000000ff05117210 */ /* 0x000fe40007ffe1ff */
[----:B------:R-:W-:Y:S01]  /*1f80*/  ISETP.GE.OR P0, PT, R7, R6, P0 ;  /* 0x000000060700720c */ /* 0x000fe20000706670 */
[----:B------:R-:W-:-:S04]  /*1f90*/  IMAD.HI.U32 R6, R5, R2, RZ ;  /* 0x0000000205067227 */ /* 0x000fc800078e00ff */
[----:B------:R-:W-:Y:S01]  /*1fa0*/  IMAD R8, R4, R17, R8 ;  /* 0x0000001104087224 */ /* 0x000fe200078e0208 */
[----:B------:R-:W-:-:S04]  /*1fb0*/  SHF.R.U32.HI R6, RZ, R3, R6 ;  /* 0x00000003ff067219 */ /* 0x000fc80000011606 */
[----:B------:R-:W-:-:S03]  /*1fc0*/  SEL R6, R5, R6, !P3 ;  /* 0x0000000605067207 */ /* 0x000fc60005800000 */
[----:B------:R-:W-:-:S04]  /*1fd0*/  @!P0 IMAD.HI.U32 R16, R7, R2, RZ ;  /* 0x0000000207108227 */ /* 0x000fc800078e00ff */
[----:B------:R-:W-:Y:S01]  /*1fe0*/  IMAD.MOV R2, RZ, RZ, -R6 ;  /* 0x000000ffff027224 */ /* 0x000fe200078e0a06 */
[----:B------:R-:W-:-:S03]  /*1ff0*/  @!P0 SHF.R.U32.HI R16, RZ, R3, R16 ;  /* 0x00000003ff108219 */ /* 0x000fc60000011610 */
[----:B------:R-:W-:Y:S01]  /*2000*/  IMAD R2, R72, R2, R5 ;  /* 0x0000000248027224 */ /* 0x000fe200078e0205 */
[----:B------:R-:W-:-:S05]  /*2010*/  @!P0 SEL R3, R7, R16, !P3 ;  /* 0x0000001007038207 */ /* 0x000fca0005800000 */
[--C-:B------:R-:W-:Y:S02]  /*2020*/  @!P0 IMAD.IADD R6, R6, 0x1, -R3.reuse ;  /* 0x0000000106068824 */ /* 0x100fe400078e0a03 */
[----:B------:R-:W-:Y:S01]  /*2030*/  @!P0 IMAD R3, R2, R19, R3 ;  /* 0x0000001302038224 */ /* 0x000fe200078e0203 */
[----:B------:R-:W-:Y:S01]  /*2040*/  IADD3 R2, PT, PT, -R7, RZ, RZ ;  /* 0x000000ff07027210 */ /* 0x000fe20007ffe1ff */
[----:B------:R-:W-:Y:S02]  /*2050*/  @!P0 IMAD R5, R72, R6, R7 ;  /* 0x0000000648058224 */ /* 0x000fe400078e0207 */
[----:B------:R-:W-:Y:S02]  /*2060*/  @!P0 IMAD.MOV.U32 R7, RZ, RZ, R3 ;  /* 0x000000ffff078224 */ /* 0x000fe400078e0003 */
[----:B------:R-:W-:Y:S02]  /*2070*/  IMAD R2, R18, R2, R11 ;  /* 0x0000000212027224 */ /* 0x000fe400078e020b */
[----:B------:R-:W-:-:S02]  /*2080*/  IMAD R8, R5, R4, R8 ;  /* 0x0000000405087224 */ /* 0x000fc400078e0208 */
[----:B------:R-:W-:Y:S02]  /*2090*/  IMAD R11, R7, R18, R2 ;  /* 0x00000012070b7224 */ /* 0x000fe400078e0202 */
.L_x_33:
[----:B------:R-:W1:Y:S02]  /*20a0*/  LDCU UR8, c[0x0][0xb30] ;  /* 0x00016600ff0877ac */ /* 0x000e640008000800 */
[----:B-1----:R-:W-:-:S09]  /*20b0*/  UISETP.NE.AND UP0, UPT, UR8, 0x1, UPT ;  /* 0x000000010800788c */ /* 0x002fd2000bf05270 */
[----:B------:R-:W-:Y:S05]  /*20c0*/  BRA.U UP0, `(.L_x_34) ;  /* 0x0000000100407547 */ /* 0x000fea000b800000 */
[----:B------:R-:W1:Y:S08]  /*20d0*/  LDC.64 R4, c[0x0][0xb10] ;  /* 0x0002c400ff047b82 */ /* 0x000e700000000a00 */
[----:B------:R-:W2:Y:S08]  /*20e0*/  LDC.64 R2, c[0x0][0xb18] ;  /* 0x0002c600ff027b82 */ /* 0x000eb00000000a00 */
[----:B------:R-:W3:Y:S08]  /*20f0*/  LDC R6, c[0x0][0xb20] ;  /* 0x0002c800ff067b82 */ /* 0x000ef00000000800 */
[----:B------:R-:W4:Y:S01]  /*2100*/  LDC R16, c[0x0][0xb0c] ;  /* 0x0002c300ff107b82 */ /* 0x000f220000000800 */
[----:B-1----:R-:W-:-:S05]  /*2110*/  IMAD.HI.U32 R4, R11, R4, RZ ;  /* 0x000000040b047227 */ /* 0x002fca00078e00ff */
[----:B------:R-:W-:Y:S01]  /*2120*/  SHF.R.U32.HI R4, RZ, R5, R4 ;  /* 0x00000005ff047219 */ /* 0x000fe20000011604 */
[----:B--2---:R-:W-:Y:S01]  /*2130*/  IMAD.HI.U32 R3, R8, R3, RZ ;  /* 0x0000000308037227 */ /* 0x004fe200078e00ff */
[----:B------:R-:W-:-:S04]  /*2140*/  ISETP.NE.AND P0, PT, R2, 0x1, PT ;  /* 0x000000010200780c */ /* 0x000fc80003f05270 */
[----:B---3--:R-:W-:-:S04]  /*2150*/  SHF.R.U32.HI R3, RZ, R6, R3 ;  /* 0x00000006ff037219 */ /* 0x008fc80000011603 */
[----:B------:R-:W-:Y:S02]  /*2160*/  SEL R3, R8, R3, !P0 ;  /* 0x0000000308037207 */ /* 0x000fe40004000000 */
[----:B----4-:R-:W-:-:S04]  /*2170*/  ISETP.NE.AND P1, PT, R16, 0x1, PT ;  /* 0x000000011000780c */ /* 0x010fc80003f25270 */
[----:B------:R-:W-:-:S05]  /*2180*/  SEL R4, R11, R4, !P1 ;  /* 0x000000040b047207 */ /* 0x000fca0004800000 */
[----:B------:R-:W-:Y:S02]  /*2190*/  IMAD.IADD R5, R3, 0x1, -R4 ;  /* 0x0000000103057824 */ /* 0x000fe400078e0a04 */
[----:B------:R-:W-:Y:S02]  /*21a0*/  IMAD.IADD R3, R4, 0x1, -R3 ;  /* 0x0000000104037824 */ /* 0x000fe400078e0a03 */
[----:B------:R-:W-:Y:S02]  /*21b0*/  IMAD R11, R5, R16, R11 ;  /* 0x00000010050b7224 */ /* 0x000fe400078e020b */
[----:B------:R-:W-:-:S07]  /*21c0*/  IMAD R8, R3, R2, R8 ;  /* 0x0000000203087224 */ /* 0x000fce00078e0208 */
.L_x_34:
[----:B------:R-:W-:Y:S01]  /*21d0*/  VIADD R14, R14, 0x1 ;  /* 0x000000010e0e7836 */ /* 0x000fe20000000000 */
[----:B------:R-:W-:Y:S01]  /*21e0*/  PLOP3.LUT P1, PT, PT, PT, PT, 0x80, 0x8 ;  /* 0x000000000008781c */ /* 0x000fe20003f2f070 */
[----:B------:R-:W-:Y:S02]  /*21f0*/  IMAD.IADD R165, R11, 0x1, R154 ;  /* 0x000000010ba57824 */ /* 0x000fe400078e029a */
[----:B------:R-:W-:Y:S01]  /*2200*/  IMAD.IADD R155, R8, 0x1, R143 ;  /* 0x00000001089b7824 */ /* 0x000fe200078e028f */
[----:B------:R-:W-:-:S04]  /*2210*/  ISETP.NE.AND P0, PT, R14, 0x2, PT ;  /* 0x000000020e00780c */ /* 0x000fc80003f05270 */
[----:B------:R-:W-:Y:S02]  /*2220*/  SEL R2, RZ, 0x1, P0 ;  /* 0x00000001ff027807 */ /* 0x000fe40000000000 */
[----:B------:R-:W-:Y:S02]  /*2230*/  SEL R14, R14, RZ, P0 ;  /* 0x000000ff0e0e7207 */ /* 0x000fe40000000000 */
[----:B------:R-:W-:Y:S01]  /*2240*/  LOP3.LUT R13, R13, R2, RZ, 0x3c, !PT ;  /* 0x000000020d0d7212 */ /* 0x000fe200078e3cff */
[----:B------:R-:W-:Y:S06]  /*2250*/  @P2 BRA `(.L_x_35) ;  /* 0xfffffff000982947 */ /* 0x000fec000383ffff */
[----:B------:R-:W-:Y:S01]  /*2260*/  UIADD3 UR4, UPT, UPT, UR4, 0x18, URZ ;  /* 0x0000001804047890 */ /* 0x000fe2000fffe0ff */
[----:B------:R-:W-:-:S03]  /*2270*/  SHF.L.U32 R3, R15, 0x1f, RZ ;  /* 0x0000001f0f037819 */ /* 0x000fc600000006ff */
[----:B------:R-:W-:-:S09]  /*2280*/  ULEA UR5, UR6, UR4, 0x3 ;  /* 0x0000000406057291 */ /* 0x000fd2000f8e18ff */
[----:B------:R-:W1:Y:S02]  /*2290*/  SYNCS.PHASECHK.TRANS64.TRYWAIT P0, [UR5], R3 ;  /* 0x00000003ff0075a7 */ /* 0x000e640008001105 */
[----:B-1----:R-:W-:Y:S05]  /*22a0*/  @!P0 BRA `(.L_x_36) ;  /* 0x0000004400d08947 */ /* 0x002fea0003800000 */
.L_x_99:
[----:B------:R-:W-:-:S04]  /*22b0*/  UIADD3 UR6, UPT, UPT, UR6, 0x1, URZ ;  /* 0x0000000106067890 */ /* 0x000fc8000fffe0ff */
[----:B------:R-:W-:-:S04]  /*22c0*/  UISETP.NE.AND UP0, UPT, UR6, 0x3, UPT ;  /* 0x000000030600788c */ /* 0x000fc8000bf05270 */
[----:B------:R-:W-:Y:S02]  /*22d0*/  USEL UR7, URZ, 0x1, UP0 ;  /* 0x00000001ff077887 */ /* 0x000fe40008000000 */
[----:B------:R-:W-:-:S04]  /*22e0*/  USEL UR6, UR6, URZ, UP0 ;  /* 0x000000ff06067287 */ /* 0x000fc80008000000 */
[----:B------:R-:W-:Y:S01]  /*22f0*/  ULEA UR5, UR6, UR4, 0x3 ;  /* 0x0000000406057291 */ /* 0x000fe2000f8e18ff */
[----:B------:R-:W-:-:S04]  /*2300*/  LOP3.LUT R15, R15, UR7, RZ, 0x3c, !PT ;  /* 0x000000070f0f7c12 */ /* 0x000fc8000f8e3cff */
[----:B-1----:R-:W-:-:S04]  /*2310*/  SHF.L.U32 R3, R15, 0x1f, RZ ;  /* 0x0000001f0f037819 */ /* 0x002fc800000006ff */
[----:B------:R-:W1:Y:S02]  /*2320*/  SYNCS.PHASECHK.TRANS64.TRYWAIT P0, [UR5], R3 ;  /* 0x00000003ff0075a7 */ /* 0x000e640008001105 */
[----:B-1----:R-:W-:Y:S05]  /*2330*/  @!P0 BRA `(.L_x_37) ;  /* 0x0000004400c48947 */ /* 0x002fea0003800000 */
.L_x_101:
[----:B------:R-:W-:-:S04]  /*2340*/  UIADD3 UR6, UPT, UPT, UR6, 0x1, URZ ;  /* 0x0000000106067890 */ /* 0x000fc8000fffe0ff */
[----:B------:R-:W-:-:S04]  /*2350*/  UISETP.NE.AND UP0, UPT, UR6, 0x3, UPT ;  /* 0x000000030600788c */ /* 0x000fc8000bf05270 */
[----:B------:R-:W-:Y:S02]  /*2360*/  USEL UR5, URZ, 0x1, UP0 ;  /* 0x00000001ff057887 */ /* 0x000fe40008000000 */
[----:B------:R-:W-:-:S04]  /*2370*/  USEL UR6, UR6, URZ, UP0 ;  /* 0x000000ff06067287 */ /* 0x000fc80008000000 */
[----:B------:R-:W-:Y:S01]  /*2380*/  ULEA UR6, UR6, UR4, 0x3 ;  /* 0x0000000406067291 */ /* 0x000fe2000f8e18ff */
[----:B-1----:R-:W-:-:S04]  /*2390*/  LOP3.LUT R3, R15, UR5, RZ, 0x3c, !PT ;  /* 0x000000050f037c12 */ /* 0x002fc8000f8e3cff */
[----:B------:R-:W-:Y:S01]  /*23a0*/  SHF.L.U32 R3, R3, 0x1f, RZ ;  /* 0x0000001f03037819 */ /* 0x000fe200000006ff */
[----:B----4-:R-:W-:-:S07]  /*23b0*/  IMAD.U32 R0, RZ, RZ, UR6 ;  /* 0x00000006ff007e24 */ /* 0x010fce000f8e00ff */
.L_x_38:
[----:B-1----:R1:W2:Y:S02]  /*23c0*/  SYNCS.PHASECHK.TRANS64.TRYWAIT P0, [R0+URZ], R3 ;  /* 0x00000003000075a7 */ /* 0x0022a400080011ff */
[----:B--2---:R-:W-:Y:S05]  /*23d0*/  @!P0 NANOSLEEP.SYNCS 0x989680 ;  /* 0x009896800000895d */ /* 0x004fea0003900000 */
[----:B------:R-:W2:Y:S02]  /*23e0*/  @!P0 SYNCS.PHASECHK.TRANS64 P0, [R0+URZ], R3 ;  /* 0x00000003000085a7 */ /* 0x000ea400080010ff */
[----:B--2---:R-:W-:Y:S05]  /*23f0*/  @P0 EXIT ;  /* 0x000000000000094d */ /* 0x004fea0003800000 */
[----:B------:R-:W-:Y:S05]  /*2400*/  BRA `(.L_x_38) ;  /* 0xfffffffc00ec7947 */ /* 0x000fea000383ffff */
.L_x_17:
[----:B------:R-:W-:-:S04]  /*2410*/  UISETP.NE.AND UP1, UPT, UR37, URZ, UPT ;  /* 0x000000ff2500728c */ /* 0x000fc8000bf25270 */
[----:B------:R-:W-:-:S09]  /*2420*/  UISETP.NE.OR UP1, UPT, UR8, 0x1, UP1 ;  /* 0x000000010800788c */ /* 0x000fd20008f25670 */
[----:B------:R-:W-:Y:S05]  /*2430*/  BRA.U UP1, `(.L_x_39) ;  /* 0x0000000501487547 */ /* 0x000fea000b800000 */
[----:B------:R-:W-:Y:S01]  /*2440*/  ISETP.NE.AND P2, PT, R2, RZ, PT ;  /* 0x000000ff0200720c */ /* 0x000fe20003f45270 */
[----:B------:R-:W-:Y:S01]  /*2450*/  IMAD.MOV.U32 R12, RZ, RZ, 0x1 ;  /* 0x00000001ff0c7424 */ /* 0x000fe200078e00ff */
[----:B------:R-:W-:Y:S02]  /*2460*/  CS2R R10, SRZ ;  /* 0x00000000000a7805 */ /* 0x000fe4000001ff00 */
[----:B------:R-:W-:Y:S01]  /*2470*/  CS2R R8, SRZ ;  /* 0x0000000000087805 */ /* 0x000fe2000001ff00 */
[----:B------:R-:W-:Y:S01]  /*2480*/  UMOV UR4, 0x400 ;  /* 0x0000040000047882 */ /* 0x000fe20000000000 */
[----:B------:R-:W-:Y:S01]  /*2490*/  UMOV UR6, URZ ;  /* 0x000000ff00067c82 */ /* 0x000fe20008000000 */
[----:B------:R-:W-:-:S12]  /*24a0*/  ULEA UR37, UR37, UR4, 0x18 ;  /* 0x0000000425257291 */ /* 0x000fd8000f8ec0ff */
.L_x_43:
[----:B------:R-:W-:Y:S02]  /*24b0*/  LEA R0, R8, UR37, 0x3 ;  /* 0x0000002508007c11 */ /* 0x000fe4000f8e18ff */
[----:B------:R-:W-:-:S03]  /*24c0*/  SHF.L.U32 R5, R9, 0x1f, RZ ;  /* 0x0000001f09057819 */ /* 0x000fc600000006ff */
[----:B------:R-:W-:Y:S01]  /*24d0*/  VIADD R4, R0, 0xc0 ;  /* 0x000000c000047836 */ /* 0x000fe20000000000 */
[----:B------:R-:W1:Y:S02]  /*24e0*/  SYNCS.PHASECHK.TRANS64.TRYWAIT P0, [R0+URZ+0xb0], R5 ;  /* 0x0000b005000075a7 */ /* 0x000e6400080011ff */
[----:B-1----:R-:W-:Y:S05]  /*24f0*/  @!P0 BRA `(.L_x_40) ;  /* 0x00000044006c8947 */ /* 0x002fea0003800000 */
.L_x_102:
[----:B------:R-:W-:Y:S01]  /*2500*/  ULEA UR5, UR6, UR37, 0x3 ;  /* 0x0000002506057291 */ /* 0x000fe2000f8e18ff */
[----:B------:R-:W-:Y:S02]  /*2510*/  PRMT R4, RZ, 0x654, R4 ;  /* 0x00000654ff047816 */ /* 0x000fe40000000004 */
[----:B-1----:R-:W-:Y:S01]  /*2520*/  SHF.L.U32 R5, R12, 0x1f, RZ ;  /* 0x0000001f0c057819 */ /* 0x002fe200000006ff */
[----:B------:R-:W-:Y:S01]  /*2530*/  UIADD3 UR4, UPT, UPT, UR5, 0x50, URZ ;  /* 0x0000005005047890 */ /* 0x000fe2000fffe0ff */
[----:B------:R1:W-:Y:S05]  /*2540*/  SYNCS.ARRIVE.TRANS64.RED.A1T0 RZ, [R4+URZ], RZ ;  /* 0x000000ff04ff79a7 */ /* 0x0003ea00081004ff */
[----:B------:R-:W-:Y:S01]  /*2550*/  IMAD.U32 R7, RZ, RZ, UR4 ;  /* 0x00000004ff077e24 */ /* 0x000fe2000f8e00ff */
[----:B------:R-:W2:Y:S04]  /*2560*/  SYNCS.PHASECHK.TRANS64.TRYWAIT P0, [UR5+0x60], R5 ;  /* 0x00006005ff0075a7 */ /* 0x000ea80008001105 */
[----:B------:R-:W-:Y:S01]  /*2570*/  PRMT R6, R2, 0x654, R7 ;  /* 0x0000065402067816 */ /* 0x000fe20000000007 */
[----:B-1----:R-:W-:Y:S01]  /*2580*/  @!P2 IMAD.MOV.U32 R4, RZ, RZ, 0x10 ;  /* 0x00000010ff04a424 */ /* 0x002fe200078e00ff */
[----:B--2---:R-:W-:Y:S06]  /*2590*/  @!P0 BRA `(.L_x_41) ;  /* 0x0000004400588947 */ /* 0x004fec0003800000 */
.L_x_104:
[----:B------:R-:W-:Y:S01]  /*25a0*/  ULEA UR4, UR6, UR37, 0x4 ;  /* 0x0000002506047291 */ /* 0x000fe2000f8e20ff */
[----:B------:R-:W-:Y:S01]  /*25b0*/  SEL R3, R6, R3, !P2 ;  /* 0x0000000306037207 */ /* 0x000fe20005000000 */
[----:B------:R-:W-:Y:S01]  /*25c0*/  UIADD3 UR5, UPT, UPT, UR5, 0x50, URZ ;  /* 0x0000005005057890 */ /* 0x000fe2000fffe0ff */
[----:B-1----:R-:W-:Y:S01]  /*25d0*/  LEA R0, R11, UR37, 0x3 ;  /* 0x000000250b007c11 */ /* 0x002fe2000f8e18ff */
[----:B------:R-:W-:Y:S01]  /*25e0*/  UIADD3 UR4, UPT, UPT, UR4, 0xe0, URZ ;  /* 0x000000e004047890 */ /* 0x000fe2000fffe0ff */
[----:B------:R-:W-:Y:S01]  /*25f0*/  SHF.L.U32 R5, R10, 0x1f, RZ ;  /* 0x0000001f0a057819 */ /* 0x000fe200000006ff */
[----:B------:R1:W-:Y:S01]  /*2600*/  @!P2 SYNCS.ARRIVE.TRANS64.RED RZ, [R3+URZ], R4 ;  /* 0x0000000403ffa9a7 */ /* 0x0003e200080004ff */
[----:B------:R-:W-:Y:S01]  /*2610*/  UIADD3 UR6, UPT, UPT, UR6, 0x1, URZ ;  /* 0x0000000106067890 */ /* 0x000fe2000fffe0ff */
[----:B------:R-:W-:-:S03]  /*2620*/  VIADD R8, R8, 0x1 ;  /* 0x0000000108087836 */ /* 0x000fc60000000000 */
[----:B------:R-:W-:Y:S02]  /*2630*/  UISETP.NE.AND UP0, UPT, UR6, 0x2, UPT ;  /* 0x000000020600788c */ /* 0x000fe4000bf05270 */
[----:B------:R-:W-:Y:S06]  /*2640*/  UGETNEXTWORKID.BROADCAST [UR4], [UR5] ;  /* 0x00000000040073ca */ /* 0x000fec0008000100 */
[----:B------:R-:W-:Y:S01]  /*2650*/  USEL UR4, URZ, 0x1, UP0 ;  /* 0x00000001ff047887 */ /* 0x000fe20008000000 */
[----:B------:R-:W-:Y:S01]  /*2660*/  ISETP.NE.AND P0, PT, R8, 0x2, PT ;  /* 0x000000020800780c */ /* 0x000fe20003f05270 */
[----:B------:R-:W-:Y:S01]  /*2670*/  USEL UR6, UR6, URZ, UP0 ;  /* 0x000000ff06067287 */ /* 0x000fe20008000000 */
[----:B------:R-:W2:Y:S03]  /*2680*/  SYNCS.PHASECHK.TRANS64.TRYWAIT P1, [R0+URZ+0x50], R5 ;  /* 0x00005005000075a7 */ /* 0x000ea600080211ff */
[----:B------:R-:W-:Y:S01]  /*2690*/  LOP3.LUT R12, R12, UR4, RZ, 0x3c, !PT ;  /* 0x000000040c0c7c12 */ /* 0x000fe2000f8e3cff */
[----:B-12---:R-:W-:Y:S07]  /*26a0*/  @!P1 BRA `(.L_x_42) ;  /* 0x00000044002c9947 */ /* 0x006fee0003800000 */
.L_x_105:
[C---:B------:R-:W-:Y:S01]  /*26b0*/  LEA R4, R11.reuse, UR37, 0x4 ;  /* 0x000000250b047c11 */ /* 0x040fe2000f8e20ff */
[----:B-1----:R-:W-:Y:S01]  /*26c0*/  VIADD R0, R0, 0x60 ;  /* 0x0000006000007836 */ /* 0x002fe20000000000 */
[----:B------:R-:W-:Y:S01]  /*26d0*/  SEL R8, R8, RZ, P0 ;  /* 0x000000ff08087207 */ /* 0x000fe20000000000 */
[----:B------:R-:W-:-:S03]  /*26e0*/  VIADD R11, R11, 0x1 ;  /* 0x000000010b0b7836 */ /* 0x000fc60000000000 */
[----:B------:R-:W1:Y:S01]  /*26f0*/  LDS.128 R4, [R4+0xe0] ;  /* 0x0000e00004047984 */ /* 0x000e620000000c00 */
[----:B------:R-:W-:Y:S02]  /*2700*/  PRMT R0, RZ, 0x654, R0 ;  /* 0x00000654ff007816 */ /* 0x000fe40000000000 */
[C---:B------:R-:W-:Y:S01]  /*2710*/  ISETP.NE.AND P1, PT, R11.reuse, 0x2, PT ;  /* 0x000000020b00780c */ /* 0x040fe20003f25270 */
[----:B------:R-:W-:Y:S01]  /*2720*/  @!PT LDS RZ, [RZ] ;  /* 0x00000000fffff984 */ /* 0x000fe20000000800 */
[----:B------:R-:W-:Y:S01]  /*2730*/  @!PT LDS RZ, [RZ] ;  /* 0x00000000fffff984 */ /* 0x000fe20000000800 */
[----:B------:R-:W-:Y:S01]  /*2740*/  @!PT LDS RZ, [RZ] ;  /* 0x00000000fffff984 */ /* 0x000fe20000000800 */
[----:B------:R-:W-:Y:S01]  /*2750*/  @!PT LDS RZ, [RZ] ;  /* 0x00000000fffff984 */ /* 0x000fe20000000800 */
[----:B------:R2:W-:Y:S06]  /*2760*/  MEMBAR.ALL.CTA ;  /* 0x0000000000007992 */ /* 0x0005ec0000008000 */
[----:B--2---:R-:W2:Y:S01]  /*2770*/  FENCE.VIEW.ASYNC.S ;  /* 0x00000000000073c6 */ /* 0x004ea20000000000 */
[----:B------:R-:W-:Y:S01]  /*2780*/  SEL R11, R11, RZ, P1 ;  /* 0x000000ff0b0b7207 */ /* 0x000fe20000800000 */
[----:B--2---:R2:W-:Y:S01]  /*2790*/  SYNCS.ARRIVE.TRANS64.RED.A1T0 RZ, [R0+URZ], RZ ;  /* 0x000000ff00ff79a7 */ /* 0x0045e200081004ff */
[----:B-1----:R-:W-:-:S02]  /*27a0*/  LOP3.LUT P3, RZ, R6, 0x1, RZ, 0xc0, !PT ;  /* 0x0000000106ff7812 */ /* 0x002fc4000786c0ff */
[----:B------:R-:W-:-:S04]  /*27b0*/  SEL R5, RZ, 0x1, P1 ;  /* 0x00000001ff057807 */ /* 0x000fc80000800000 */
[----:B------:R-:W-:Y:S02]  /*27c0*/  LOP3.LUT R10, R10, R5, RZ, 0x3c, !PT ;  /* 0x000000050a0a7212 */ /* 0x000fe400078e3cff */
[----:B--2---:R-:W-:-:S04]  /*27d0*/  SEL R0, RZ, 0x1, P0 ;  /* 0x00000001ff007807 */ /* 0x004fc80000000000 */
[----:B------:R-:W-:Y:S01]  /*27e0*/  LOP3.LUT R9, R9, R0, RZ, 0x3c, !PT ;  /* 0x0000000009097212 */ /* 0x000fe200078e3cff */
[----:B------:R-:W-:Y:S06]  /*27f0*/  @P3 BRA `(.L_x_43) ;  /* 0xfffffffc002c3947 */ /* 0x000fec000383ffff */
[----:B------:R-:W-:Y:S01]  /*2800*/  ULEA UR5, UR6, UR37, 0x3 ;  /* 0x0000002506057291 */ /* 0x000fe2000f8e18ff */
[----:B------:R-:W-:-:S08]  /*2810*/  SHF.L.U32 R3, R12, 0x1f, RZ ;  /* 0x0000001f0c037819 */ /* 0x000fd000000006ff */
[----:B------:R-:W1:Y:S02]  /*2820*/  SYNCS.PHASECHK.TRANS64 P0, [UR5+0x60], R3 ;  /* 0x00006003ff0075a7 */ /* 0x000e640008001005 */
[----:B-1----:R-:W-:Y:S05]  /*2830*/  @P0 BRA `(.L_x_44) ;  /* 0x0000000000080947 */ /* 0x002fea0003800000 */
[----:B------:R-:W1:Y:S02]  /*2840*/  SYNCS.PHASECHK.TRANS64.TRYWAIT P0, [UR5+0x60], R3 ;  /* 0x00006003ff0075a7 */ /* 0x000e640008001105 */
[----:B-1----:R-:W-:Y:S05]  /*2850*/  @!P0 BRA `(.L_x_45) ;  /* 0x0000004000d48947 */ /* 0x002fea0003800000 */
.L_x_44:
[----:B------:R-:W-:-:S04]  /*2860*/  UIADD3 UR4, UPT, UPT, UR6, 0x1, URZ ;  /* 0x0000000106047890 */ /* 0x000fc8000fffe0ff */
[----:B------:R-:W-:-:S04]  /*2870*/  UISETP.NE.AND UP0, UPT, UR4, 0x2, UPT ;  /* 0x000000020400788c */ /* 0x000fc8000bf05270 */
[----:B------:R-:W-:Y:S02]  /*2880*/  USEL UR7, URZ, 0x1, UP0 ;  /* 0x00000001ff077887 */ /* 0x000fe40008000000 */
[----:B------:R-:W-:-:S04]  /*2890*/  USEL UR4, UR4, URZ, UP0 ;  /* 0x000000ff04047287 */ /* 0x000fc80008000000 */
[----:B------:R-:W-:Y:S01]  /*28a0*/  ULEA UR4, UR4, UR37, 0x3 ;  /* 0x0000002504047291 */ /* 0x000fe2000f8e18ff */
[----:B-1----:R-:W-:-:S04]  /*28b0*/  LOP3.LUT R3, R12, UR7, RZ, 0x3c, !PT ;  /* 0x000000070c037c12 */ /* 0x002fc8000f8e3cff */
[----:B------:R-:W-:-:S04]  /*28c0*/  SHF.L.U32 R0, R3, 0x1f, RZ ;  /* 0x0000001f03007819 */ /* 0x000fc800000006ff */
[----:B------:R-:W1:Y:S02]  /*28d0*/  SYNCS.PHASECHK.TRANS64 P0, [UR4+0x60], R0 ;  /* 0x00006000ff0075a7 */ /* 0x000e640008001004 */
[----:B-1----:R-:W-:Y:S05]  /*28e0*/  @P0 EXIT ;  /* 0x000000000000094d */ /* 0x002fea0003800000 */
[----:B------:R-:W-:Y:S02]  /*28f0*/  SHF.L.U32 R3, R3, 0x1f, RZ ;  /* 0x0000001f03037819 */ /* 0x000fe400000006ff */
[----:B------:R-:W-:-:S07]  /*2900*/  MOV R0, UR4 ;  /* 0x0000000400007c02 */ /* 0x000fce0008000f00 */
.L_x_46:
[----:B-1----:R1:W2:Y:S02]  /*2910*/  SYNCS.PHASECHK.TRANS64.TRYWAIT P0, [R0+URZ+0x60], R3 ;  /* 0x00006003000075a7 */ /* 0x0022a400080011ff */
[----:B--2---:R-:W-:Y:S05]  /*2920*/  @!P0 NANOSLEEP.SYNCS 0x989680 ;  /* 0x009896800000895d */ /* 0x004fea0003900000 */
[----:B------:R-:W2:Y:S02]  /*2930*/  @!P0 SYNCS.PHASECHK.TRANS64 P0, [R0+URZ+0x60], R3 ;  /* 0x00006003000085a7 */ /* 0x000ea400080010ff */
[----:B--2---:R-:W-:Y:S05]  /*2940*/  @P0 EXIT ;  /* 0x000000000000094d */ /* 0x004fea0003800000 */
[----:B------:R-:W-:Y:S05]  /*2950*/  BRA `(.L_x_46) ;  /* 0xfffffffc00ec7947 */ /* 0x000fea000383ffff */
.L_x_39:
[----:B------:R-:W-:-:S09]  /*2960*/  UISETP.NE.AND UP1, UPT, UR8, URZ, UPT ;  /* 0x000000ff0800728c */ /* 0x000fd2000bf25270 */
[----:B------:R-:W-:Y:S05]  /*2970*/  BRA.U UP1, `(.L_x_47) ;  /* 0x0000000d01b47547 */ /* 0x000fea000b800000 */
[----:B------:R-:W-:Y:S01]  /*2980*/  UMOV UR4, 0x40 ;  /* 0x0000004000047882 */ /* 0x000fe20000000000 */
[----:B------:R-:W-:Y:S01]  /*2990*/  NOP ;  /* 0x0000000000007918 */ /* 0x000fe20000000000 */
[----:B------:R-:W-:Y:S01]  /*29a0*/  ULEA UR4, UR37, UR4, 0x18 ;  /* 0x0000000425047291 */ /* 0x000fe2000f8ec0ff */
[----:B------:R-:W-:Y:S02]  /*29b0*/  UMOV UR5, 0x400 ;  /* 0x0000040000057882 */ /* 0x000fe40000000000 */
[----:B------:R-:W-:-:S06]  /*29c0*/  ULEA UR37, UR37, UR5, 0x18 ;  /* 0x0000000525257291 */ /* 0x000fcc000f8ec0ff */
[----:B------:R-:W1:Y:S02]  /*29d0*/  LDS.U8 R0, [UR4+0x1c] ;  /* 0x00001c04ff007984 */ /* 0x000e640008000000 */
[----:B-1----:R-:W-:-:S13]  /*29e0*/  ISETP.NE.AND P0, PT, R0, RZ, PT ;  /* 0x000000ff0000720c */ /* 0x002fda0003f05270 */
[----:B------:R-:W-:Y:S05]  /*29f0*/  @P0 BRA `(.L_x_48) ;  /* 0x0000000000580947 */ /* 0x000fea0003800000 */
[----:B------:R-:W-:-:S13]  /*2a00*/  ELECT P0, URZ, PT ;  /* 0x0000000000ff782f */ /* 0x000fda0003800000 */
[----:B------:R-:W-:Y:S05]  /*2a10*/  @!P0 BRA `(.L_x_49) ;  /* 0x0000000000608947 */ /* 0x000fea0003800000 */
[----:B------:R-:W-:Y:S01]  /*2a20*/  UMOV UR5, 0x10 ;  /* 0x0000001000057882 */ /* 0x000fe20000000000 */
[----:B------:R-:W-:Y:S01]  /*2a30*/  HFMA2 R0, -RZ, RZ, 0, 5.9604644775390625e-08 ;  /* 0x00000001ff007431 */ /* 0x000fe200000001ff */
[----:B------:R-:W-:-:S03]  /*2a40*/  MOV R2, 0xffff ;  /* 0x0000ffff00027802 */ /* 0x000fc60000000f00 */
[----:B------:R-:W-:Y:S04]  /*2a50*/  DEPBAR.LE SB1, 0x36 ;  /* 0x00009d800000791a */ /* 0x000fe80000000000 */
[----:B------:R-:W1:Y:S02]  /*2a60*/  UTCATOMSWS.FIND_AND_SET.ALIGN UP0, UR5, UR5 ;  /* 0x00000005000575e3 */ /* 0x000e640008000800 */
[----:B-1----:R-:W-:Y:S01]  /*2a70*/  MOV R3, UR5 ;  /* 0x0000000500037c02 */ /* 0x002fe20008000f00 */
[----:B------:R-:W-:Y:S06]  /*2a80*/  BRA.U UP0, `(.L_x_50) ;  /* 0x0000000100187547 */ /* 0x000fec000b800000 */
.L_x_51:
[----:B------:R-:W-:Y:S05]  /*2a90*/  NANOSLEEP 0x64 ;  /* 0x000000640000795d */ /* 0x000fea0003800000 */
[----:B------:R-:W-:-:S05]  /*2aa0*/  UMOV UR5, 0x10 ;  /* 0x0000001000057882 */ /* 0x000fca0000000000 */
[----:B------:R-:W-:Y:S04]  /*2ab0*/  DEPBAR.LE SB1, 0x36 ;  /* 0x00009d800000791a */ /* 0x000fe80000000000 */
[----:B------:R-:W1:Y:S02]  /*2ac0*/  UTCATOMSWS.FIND_AND_SET.ALIGN UP0, UR5, UR5 ;  /* 0x00000005000575e3 */ /* 0x000e640008000800 */
[----:B-1----:R-:W-:Y:S01]  /*2ad0*/  MOV R3, UR5 ;  /* 0x0000000500037c02 */ /* 0x002fe20008000f00 */
[----:B------:R-:W-:Y:S05]  /*2ae0*/  BRA.U !UP0, `(.L_x_51) ;  /* 0xfffffffd08e87547 */ /* 0x000fea000b83ffff */
.L_x_50:
[-C--:B------:R-:W-:Y:S02]  /*2af0*/  SHF.L.U32 R2, R2, R3.reuse, RZ ;  /* 0x0000000302027219 */ /* 0x080fe400000006ff */
[----:B------:R-:W-:Y:S01]  /*2b00*/  SHF.L.U32 R0, R0, R3, RZ ;  /* 0x0000000300007219 */ /* 0x000fe200000006ff */
[----:B------:R-:W-:Y:S02]  /*2b10*/  IMAD.SHL.U32 R3, R3, 0x20, RZ ;  /* 0x0000002003037824 */ /* 0x000fe400078e00ff */
[----:B------:R1:W-:Y:S04]  /*2b20*/  ATOMS.OR RZ, [UR4+0x14], R2 ;  /* 0x00001402ffff798c */ /* 0x0003e8000b000004 */
[----:B------:R1:W-:Y:S04]  /*2b30*/  ATOMS.OR RZ, [UR4+0x18], R0 ;  /* 0x00001800ffff798c */ /* 0x0003e8000b000004 */
[----:B------:R1:W-:Y:S01]  /*2b40*/  STS [UR37+0x100], R3 ;  /* 0x00010003ff007988 */ /* 0x0003e20008000825 */
[----:B------:R-:W-:Y:S05]  /*2b50*/  BRA `(.L_x_49) ;  /* 0x0000000000107947 */ /* 0x000fea0003800000 */
.L_x_48:
[----:B------:R-:W-:Y:S02]  /*2b60*/  MOV R0, 0xffffffff ;  /* 0xffffffff00007802 */ /* 0x000fe40000000f00 */
[----:B------:R-:W-:-:S03]  /*2b70*/  MOV R2, 0x2ba0 ;  /* 0x00002ba000027802 */ /* 0x000fc60000000f00 */
[----:B------:R1:W-:Y:S04]  /*2b80*/  STS [UR37+0x100], R0 ;  /* 0x00010000ff007988 */ /* 0x0003e80008000825 */
[----:B-1-3-5:R-:W-:Y:S05]  /*2b90*/  CALL.REL.NOINC `($__internal_1_$__cuda_sm10x_tcgen05_guardrail_trap_phase_invalid_during_alloc) ;  /* 0x0000004400507944 */ /* 0x02afea0003c00000 */
.L_x_49:
[----:B------:R-:W-:Y:S05]  /*2ba0*/  WARPSYNC.ALL ;  /* 0x0000000000007948 */ /* 0x000fea0003800000 */
[----:B------:R-:W2:Y:S01]  /*2bb0*/  S2UR UR5, SR_CgaCtaId ;  /* 0x00000000000579c3 */ /* 0x000ea20000008800 */
[----:B------:R-:W-:Y:S01]  /*2bc0*/  UMOV UR4, 0x400 ;  /* 0x0000040000047882 */ /* 0x000fe20000000000 */
[----:B------:R-:W-:-:S06]  /*2bd0*/  NOP ;  /* 0x0000000000007918 */ /* 0x000fcc0000000000 */
[----:B------:R-:W-:Y:S06]  /*2be0*/  BAR.ARV 0x6, 0xa0 ;  /* 0x0182800000007b1d */ /* 0x000fec0000002000 */
[----:B------:R-:W4:Y:S01]  /*2bf0*/  LDCU UR7, c[0x0][0x38c] ;  /* 0x00007180ff0777ac */ /* 0x000f220008000800 */
[----:B------:R-:W-:Y:S01]  /*2c00*/  IMAD.MOV.U32 R11, RZ, RZ, 0x1 ;  /* 0x00000001ff0b7424 */ /* 0x000fe200078e00ff */
[----:B------:R-:W-:Y:S01]  /*2c10*/  CS2R R8, SRZ ;  /* 0x0000000000087805 */ /* 0x000fe2000001ff00 */
[----:B------:R-:W-:Y:S01]  /*2c20*/  IMAD.MOV.U32 R10, RZ, RZ, RZ ;  /* 0x000000ffff0a7224 */ /* 0x000fe200078e00ff */
[----:B------:R-:W3:Y:S01]  /*2c30*/  LDCU UR6, c[0x0][0x38c] ;  /* 0x00007180ff0677ac */ /* 0x000ee20008000800 */
[----:B------:R-:W-:Y:S01]  /*2c40*/  UMOV UR15, URZ ;  /* 0x000000ff000f7c82 */ /* 0x000fe20008000000 */
[----:B------:R-:W-:Y:S01]  /*2c50*/  UMOV UR14, URZ ;  /* 0x000000ff000e7c82 */ /* 0x000fe20008000000 */
[----:B--2---:R-:W-:Y:S01]  /*2c60*/  ULEA UR5, UR5, UR4, 0x18 ;  /* 0x0000000405057291 */ /* 0x004fe2000f8ec0ff */
[----:B------:R-:W-:Y:S01]  /*2c70*/  UMOV UR24, 0x0 ;  /* 0x0000000000187882 */ /* 0x000fe20000000000 */
[----:B------:R-:W-:-:S02]  /*2c80*/  UMOV UR25, 0x8100010 ;  /* 0x0810001000197882 */ /* 0x000fc40000000000 */
[----:B------:R-:W-:Y:S02]  /*2c90*/  UIADD3 UR10, UPT, UPT, UR5, 0x4400, URZ ;  /* 0x00004400050a7890 */ /* 0x000fe4000fffe0ff */
[----:B------:R-:W-:Y:S02]  /*2ca0*/  UIADD3 UR11, UPT, UPT, UR5, 0x10400, URZ ;  /* 0x00010400050b7890 */ /* 0x000fe4000fffe0ff */
[----:B----4-:R-:W-:Y:S01]  /*2cb0*/  UIADD3 UR7, UPT, UPT, UR7, 0x7f, URZ ;  /* 0x0000007f07077890 */ /* 0x010fe2000fffe0ff */
[----:B-1----:R-:W1:Y:S01]  /*2cc0*/  LDS R0, [UR5+0x100] ;  /* 0x00010005ff007984 */ /* 0x002e620008000800 */
[----:B------:R-:W-:Y:S02]  /*2cd0*/  USHF.R.U32.HI UR10, URZ, 0x4, UR10 ;  /* 0x00000004ff0a7899 */ /* 0x000fe4000801160a */
[----:B------:R-:W-:Y:S02]  /*2ce0*/  USHF.R.S32.HI UR4, URZ, 0x1f, UR7 ;  /* 0x0000001fff047899 */ /* 0x000fe40008011407 */
[----:B------:R-:W-:-:S02]  /*2cf0*/  USHF.R.U32.HI UR11, URZ, 0x4, UR11 ;  /* 0x00000004ff0b7899 */ /* 0x000fc4000801160b */
[----:B------:R-:W-:Y:S02]  /*2d00*/  ULEA.HI UR4, UR4, UR7, URZ, 0x7 ;  /* 0x0000000704047291 */ /* 0x000fe4000f8f38ff */
[----:B------:R-:W-:Y:S02]  /*2d10*/  ULOP3.LUT UR10, UR10, 0x3fff, URZ, 0xc0, !UPT ;  /* 0x00003fff0a0a7892 */ /* 0x000fe4000f8ec0ff */
[----:B------:R-:W-:Y:S02]  /*2d20*/  USHF.R.S32.HI UR4, URZ, 0x7, UR4 ;  /* 0x00000007ff047899 */ /* 0x000fe40008011404 */
[----:B------:R-:W-:Y:S02]  /*2d30*/  ULOP3.LUT UR11, UR11, 0x3fff, URZ, 0xc0, !UPT ;  /* 0x00003fff0b0b7892 */ /* 0x000fe4000f8ec0ff */
[----:B------:R-:W-:Y:S01]  /*2d40*/  UISETP.LT.AND UP0, UPT, UR4, 0x1, UPT ;  /* 0x000000010400788c */ /* 0x000fe2000bf01270 */
[----:B------:R-:W-:Y:S01]  /*2d50*/  UMOV UR22, 0x0 ;  /* 0x0000000000167882 */ /* 0x000fe20000000000 */
[----:B------:R-:W-:-:S02]  /*2d60*/  UMOV UR23, 0x8100010 ;  /* 0x0810001000177882 */ /* 0x000fc40000000000 */
[----:B------:R-:W-:Y:S02]  /*2d70*/  USEL UR9, UR4, 0x1, !UP0 ;  /* 0x0000000104097887 */ /* 0x000fe4000c000000 */
[----:B------:R-:W-:Y:S02]  /*2d80*/  ULOP3.LUT UR10, UR10, 0x10000, URZ, 0xfc, !UPT ;  /* 0x000100000a0a7892 */ /* 0x000fe4000f8efcff */
[----:B------:R-:W-:Y:S02]  /*2d90*/  ULOP3.LUT UR11, UR11, 0x10000, URZ, 0xfc, !UPT ;  /* 0x000100000b0b7892 */ /* 0x000fe4000f8efcff */
[----:B------:R-:W-:Y:S02]  /*2da0*/  UIADD3 UR9, UPT, UPT, -UR9, URZ, URZ ;  /* 0x000000ff09097290 */ /* 0x000fe4000fffe1ff */
[----:B---3--:R-:W-:Y:S01]  /*2db0*/  UISETP.GE.AND UP3, UPT, UR6, 0x1, UPT ;  /* 0x000000010600788c */ /* 0x008fe2000bf66270 */
[----:B------:R-:W-:Y:S01]  /*2dc0*/  UMOV UR20, 0x0 ;  /* 0x0000000000147882 */ /* 0x000fe20000000000 */
[----:B------:R-:W-:Y:S01]  /*2dd0*/  UMOV UR21, 0x8100010 ;  /* 0x0810001000157882 */ /* 0x000fe20000000000 */
[----:B------:R-:W-:Y:S01]  /*2de0*/  UMOV UR18, 0x0 ;  /* 0x0000000000127882 */ /* 0x000fe20000000000 */
[----:B------:R-:W-:Y:S01]  /*2df0*/  UMOV UR19, 0x8100010 ;  /* 0x0810001000137882 */ /* 0x000fe20000000000 */
[----:B-1----:R-:W-:-:S15]  /*2e00*/  R2UR UR16, R0 ;  /* 0x00000000001072ca */ /* 0x002fde00000e0000 */
.L_x_58:
[----:B------:R-:W-:Y:S02]  /*2e10*/  LEA R0, R10, UR5, 0x3 ;  /* 0x000000050a007c11 */ /* 0x000fe4000f8e18ff */
[----:B------:R-:W-:Y:S02]  /*2e20*/  SHF.L.U32 R5, R9, 0x1f, RZ ;  /* 0x0000001f09057819 */ /* 0x000fe400000006ff */
[----:B------:R-:W-:Y:S01]  /*2e30*/  PLOP3.LUT P0, PT, PT, PT, UP3, 0x80, 0x8 ;  /* 0x000000000008781c */ /* 0x000fe20003f0f038 */
[----:B------:R-:W-:Y:S01]  /*2e40*/  VIADD R3, R0, 0x60 ;  /* 0x0000006000037836 */ /* 0x000fe20000000000 */
[----:B-1----:R-:W1:Y:S02]  /*2e50*/  SYNCS.PHASECHK.TRANS64.TRYWAIT P1, [R0+URZ+0x50], R5 ;  /* 0x00005005000075a7 */ /* 0x002e6400080211ff */
[----:B-1-3--:R-:W-:Y:S09]  /*2e60*/  @!P1 BRA `(.L_x_52) ;  /* 0x0000003c00689947 */ /* 0x00aff20003800000 */
.L_x_107:
[----:B------:R-:W-:Y:S01]  /*2e70*/  LEA R4, R10, UR5, 0x4 ;  /* 0x000000050a047c11 */ /* 0x000fe2000f8e20ff */
[----:B------:R-:W-:Y:S01]  /*2e80*/  @UP3 ULEA UR6, UR14, UR5, 0x3 ;  /* 0x000000050e063291 */ /* 0x000fe2000f8e18ff */
[----:B------:R-:W-:Y:S01]  /*2e90*/  PLOP3.LUT P2, PT, PT, PT, PT, 0x80, 0x8 ;  /* 0x000000000008781c */ /* 0x000fe20003f4f070 */
[----:B------:R-:W-:Y:S01]  /*2ea0*/  ULEA UR7, UR15, UR5, 0x3 ;  /* 0x000000050f077291 */ /* 0x000fe2000f8e18ff */
[----:B------:R-:W-:Y:S01]  /*2eb0*/  PRMT R3, RZ, 0x654, R3 ;  /* 0x00000654ff037816 */ /* 0x000fe20000000003 */
[----:B------:R-:W-:Y:S01]  /*2ec0*/  ULEA UR8, UR15, UR16, 0x6 ;  /* 0x000000100f087291 */ /* 0x000fe2000f8e30ff */
[----:B-1----:R-:W1:Y:S01]  /*2ed0*/  LDS.128 R4, [R4+0xe0] ;  /* 0x0000e00004047984 */ /* 0x002e620000000c00 */
[----:B------:R-:W-:Y:S02]  /*2ee0*/  @P0 SHF.L.U32 R2, R8, 0x1f, RZ ;  /* 0x0000001f08020819 */ /* 0x000fe400000006ff */
[----:B------:R-:W-:Y:S01]  /*2ef0*/  SHF.L.U32 R0, R11, 0x1f, RZ ;  /* 0x0000001f0b007819 */ /* 0x000fe200000006ff */
[----:B------:R-:W-:Y:S01]  /*2f00*/  @!PT LDS RZ, [RZ] ;  /* 0x00000000fffff984 */ /* 0x000fe20000000800 */
[----:B------:R-:W-:Y:S01]  /*2f10*/  @!PT LDS RZ, [RZ] ;  /* 0x00000000fffff984 */ /* 0x000fe20000000800 */
[----:B------:R-:W-:Y:S01]  /*2f20*/  @!PT LDS RZ, [RZ] ;  /* 0x00000000fffff984 */ /* 0x000fe20000000800 */
[----:B------:R-:W-:Y:S01]  /*2f30*/  @!PT LDS RZ, [RZ] ;  /* 0x00000000fffff984 */ /* 0x000fe20000000800 */
[----:B------:R2:W-:Y:S06]  /*2f40*/  MEMBAR.ALL.CTA ;  /* 0x0000000000007992 */ /* 0x0005ec0000008000 */
[----:B--2---:R-:W2:Y:S02]  /*2f50*/  FENCE.VIEW.ASYNC.S ;  /* 0x00000000000073c6 */ /* 0x004ea40000000000 */
[----:B--2---:R2:W-:Y:S01]  /*2f60*/  SYNCS.ARRIVE.TRANS64.RED.A1T0 RZ, [R3+URZ], RZ ;  /* 0x000000ff03ff79a7 */ /* 0x0045e200081004ff */
[----:B------:R2:W3:Y:S01]  /*2f70*/  @P0 SYNCS.PHASECHK.TRANS64.TRYWAIT P2, [UR6], R2 ;  /* 0x00000002ff0005a7 */ /* 0x0004e20008041106 */
[----:B-1----:R-:W-:Y:S01]  /*2f80*/  LOP3.LUT P1, RZ, R6, 0x1, RZ, 0xc0, !PT ;  /* 0x0000000106ff7812 */ /* 0x002fe2000782c0ff */
[----:B------:R-:W1:Y:S02]  /*2f90*/  SYNCS.PHASECHK.TRANS64.TRYWAIT P0, [UR7+0x90], R0 ;  /* 0x00009000ff0075a7 */ /* 0x000e640008001107 */
[----:B-123--:R-:W-:Y:S10]  /*2fa0*/  @!P0 BRA `(.L_x_53) ;  /* 0x0000003c002c8947 */ /* 0x00eff40003800000 */
.L_x_109:
[----:B------:R-:W-:Y:S01]  /*2fb0*/  IADD3 R10, PT, PT, R10, 0x1, RZ ;  /* 0x000000010a0a7810 */ /* 0x000fe20007ffe0ff */
[----:B------:R-:W-:Y:S06]  /*2fc0*/  BRA.U !UP3, `(.L_x_54) ;  /* 0x000000010bc07547 */ /* 0x000fec000b800000 */
[----:B------:R-:W-:Y:S01]  /*2fd0*/  UPLOP3.LUT UP4, UPT, UPT, UPT, UPT, 0x40, 0x4 ;  /* 0x000000000004789c */ /* 0x000fe20003f8e870 */
[----:B------:R-:W-:Y:S01]  /*2fe0*/  UMOV UR13, UR9 ;  /* 0x00000009000d7c82 */ /* 0x000fe20008000000 */
[----:B------:R-:W-:Y:S01]  /*2ff0*/  UMOV UR12, UR4 ;  /* 0x00000004000c7c82 */ /* 0x000fe20008000000 */
[----:B------:R-:W-:-:S08]  /*3000*/  UMOV UR17, UR14 ;  /* 0x0000000e00117c82 */ /* 0x000fd00008000000 */
.L_x_57:
[----:B------:R-:W-:Y:S02]  /*3010*/  UIADD3 UR13, UPT, UPT, UR13, 0x1, URZ ;  /* 0x000000010d0d7890 */ /* 0x000fe4000fffe0ff */
[----:B--2---:R-:W-:Y:S02]  /*3020*/  ULEA UR6, UR17, UR5, 0x3 ;  /* 0x0000000511067291 */ /* 0x004fe4000f8e18ff */
[----:B------:R-:W-:Y:S01]  /*3030*/  UISETP.NE.AND UP0, UPT, UR13, URZ, UPT ;  /* 0x000000ff0d00728c */ /* 0x000fe2000bf05270 */
[----:B---3--:R-:W-:Y:S10]  /*3040*/  @P2 BRA `(.L_x_55) ;  /* 0x00000000000c2947 */ /* 0x008ff40003800000 */
[----:B-1----:R-:W-:Y:S04]  /*3050*/  SHF.L.U32 R3, R8, 0x1f, RZ ;  /* 0x0000001f08037819 */ /* 0x002fe800000006ff */
[----:B------:R-:W1:Y:S02]  /*3060*/  SYNCS.PHASECHK.TRANS64.TRYWAIT P0, [UR6], R3 ;  /* 0x00000003ff0075a7 */ /* 0x000e640008001106 */
[----:B-1----:R-:W-:Y:S05]  /*3070*/  @!P0 BRA `(.L_x_56) ;  /* 0x0000003c00108947 */ /* 0x002fea0003800000 */
.L_x_55:
[----:B------:R-:W-:Y:S01]  /*3080*/  UISETP.NE.AND UP1, UPT, UR12, 0x1, UPT ;  /* 0x000000010c00788c */ /* 0x000fe2000bf25270 */
[----:B------:R-:W-:Y:S01]  /*3090*/  PLOP3.LUT P2, PT, PT, PT, PT, 0x80, 0x8 ;  /* 0x000000000008781c */ /* 0x000fe20003f4f070 */
[----:B------:R-:W-:Y:S02]  /*30a0*/  UIADD3 UR14, UPT, UPT, UR17, 0x1, URZ ;  /* 0x00000001110e7890 */ /* 0x000fe4000fffe0ff */
[----:B------:R-:W-:Y:S02]  /*30b0*/  ULEA UR28, UR17, UR11, 0x9 ;  /* 0x0000000b111c7291 */ /* 0x000fe4000f8e48ff */
[----:B------:R-:W-:Y:S01]  /*30c0*/  UISETP.NE.AND UP2, UPT, UR14, 0x3, UPT ;  /* 0x000000030e00788c */ /* 0x000fe2000bf45270 */
[----:B------:R-:W-:Y:S01]  /*30d0*/  PLOP3.LUT P0, PT, PT, PT, UP1, 0x80, 0x8 ;  /* 0x000000000008781c */ /* 0x000fe20003f0f018 */
[----:B------:R-:W-:Y:S02]  /*30e0*/  UIADD3 UR40, UPT, UPT, UR28, 0x2, URZ ;  /* 0x000000021c287890 */ /* 0x000fe4000fffe0ff */
[----:B------:R-:W-:Y:S02]  /*30f0*/  USEL UR27, URZ, 0x1, UP2 ;  /* 0x00000001ff1b7887 */ /* 0x000fe40009000000 */
[----:B------:R-:W-:Y:S02]  /*3100*/  USEL UR14, UR14, URZ, UP2 ;  /* 0x000000ff0e0e7287 */ /* 0x000fe40009000000 */
[----:B------:R-:W-:Y:S02]  /*3110*/  UIADD3 UR36, UPT, UPT, UR28, 0x4, URZ ;  /* 0x000000041c247890 */ /* 0x000fe4000fffe0ff */
[----:B------:R-:W-:Y:S01]  /*3120*/  @UP1 ULEA UR26, UR14, UR5, 0x3 ;  /* 0x000000050e1a1291 */ /* 0x000fe2000f8e18ff */
[----:B------:R-:W-:Y:S01]  /*3130*/  LOP3.LUT R8, R8, UR27, RZ, 0x3c, !PT ;  /* 0x0000001b08087c12 */ /* 0x000fe2000f8e3cff */
[----:B------:R-:W-:Y:S02]  /*3140*/  UIADD3 UR32, UPT, UPT, UR28, 0x6, URZ ;  /* 0x000000061c207890 */ /* 0x000fe4000fffe0ff */
[----:B------:R-:W-:Y:S01]  /*3150*/  UIADD3 UR6, UPT, UPT, UR6, 0x18, URZ ;  /* 0x0000001806067890 */ /* 0x000fe2000fffe0ff */
[----:B-1----:R-:W-:Y:S01]  /*3160*/  @P0 SHF.L.U32 R0, R8, 0x1f, RZ ;  /* 0x0000001f08000819 */ /* 0x002fe200000006ff */
[----:B------:R-:W-:Y:S01]  /*3170*/  UIADD3 UR12, UPT, UPT, UR12, -0x1, URZ ;  /* 0xffffffff0c0c7890 */ /* 0x000fe2000fffe0ff */
[----:B------:R-:W-:Y:S02]  /*3180*/  UMOV UR29, 0x40004040 ;  /* 0x40004040001d7882 */ /* 0x000fe40000000000 */
[----:B------:R2:W3:Y:S01]  /*3190*/  @P0 SYNCS.PHASECHK.TRANS64.TRYWAIT P2, [UR26], R0 ;  /* 0x00000000ff0005a7 */ /* 0x0004e2000804111a */
[----:B------:R-:W-:Y:S01]  /*31a0*/  ULEA UR26, UR17, UR10, 0xa ;  /* 0x0000000a111a7291 */ /* 0x000fe2000f8e50ff */
[----:B------:R-:W-:Y:S01]  /*31b0*/  UMOV UR27, 0x40004040 ;  /* 0x40004040001b7882 */ /* 0x000fe20000000000 */
[----:B------:R-:W-:Y:S02]  /*31c0*/  UMOV UR41, 0x40004040 ;  /* 0x4000404000297882 */ /* 0x000fe40000000000 */
[----:B------:R-:W-:Y:S02]  /*31d0*/  UIADD3 UR38, UPT, UPT, UR26, 0x2, URZ ;  /* 0x000000021a267890 */ /* 0x000fe4000fffe0ff */
[----:B------:R-:W-:Y:S02]  /*31e0*/  UIADD3 UR34, UPT, UPT, UR26, 0x4, URZ ;  /* 0x000000041a227890 */ /* 0x000fe4000fffe0ff */
[----:B------:R-:W-:Y:S01]  /*31f0*/  UIADD3 UR30, UPT, UPT, UR26, 0x6, URZ ;  /* 0x000000061a1e7890 */ /* 0x000fe2000fffe0ff */
[----:B------:R2:W-:Y:S01]  /*3200*/  UTCQMMA gdesc[UR26], gdesc[UR28], tmem[UR8], tmem[UR24], idesc[UR25], UP4 ;  /* 0x00ff181c1a0075ea */ /* 0x0005e2000a000308 */
[----:B------:R-:W-:Y:S01]  /*3210*/  UPLOP3.LUT UP4, UPT, UPT, UPT, UPT, 0x80, 0x8 ;  /* 0x000000000008789c */ /* 0x000fe20003f8f070 */
[----:B------:R-:W-:Y:S01]  /*3220*/  UMOV UR39, 0x40004040 ;  /* 0x4000404000277882 */ /* 0x000fe20000000000 */
[----:B------:R-:W-:Y:S01]  /*3230*/  UMOV UR37, 0x40004040 ;  /* 0x4000404000257882 */ /* 0x000fe20000000000 */
[----:B------:R2:W-:Y:S01]  /*3240*/  UTCQMMA gdesc[UR38], gdesc[UR40], tmem[UR8], tmem[UR22], idesc[UR23], UPT ;  /* 0x00ff1628260075ea */ /* 0x0005e2000b800308 */
[----:B------:R-:W-:Y:S01]  /*3250*/  UMOV UR35, 0x40004040 ;  /* 0x4000404000237882 */ /* 0x000fe20000000000 */
[----:B------:R-:W-:Y:S01]  /*3260*/  UMOV UR33, 0x40004040 ;  /* 0x4000404000217882 */ /* 0x000fe20000000000 */
[----:B------:R-:W-:Y:S01]  /*3270*/  UMOV UR31, 0x40004040 ;  /* 0x40004040001f7882 */ /* 0x000fe20000000000 */
[----:B------:R2:W-:Y:S01]  /*3280*/  UTCQMMA gdesc[UR34], gdesc[UR36], tmem[UR8], tmem[UR20], idesc[UR21], UPT ;  /* 0x00ff1424220075ea */ /* 0x0005e2000b800308 */
[----:B------:R2:W-:Y:S01]  /*3290*/  UTCQMMA gdesc[UR30], gdesc[UR32], tmem[UR8], tmem[UR18], idesc[UR19], UPT ;  /* 0x00ff12201e0075ea */ /* 0x0005e2000b800308 */
[----:B------:R2:W-:Y:S01]  /*32a0*/  UTCBAR [UR6], URZ ;  /* 0x000000ff060073e9 */ /* 0x0005e200080000ff */
[----:B------:R-:W-:Y:S01]  /*32b0*/  UMOV UR17, UR14 ;  /* 0x0000000e00117c82 */ /* 0x000fe20008000000 */
[----:B------:R-:W-:Y:S05]  /*32c0*/  BRA.U UP0, `(.L_x_57) ;  /* 0xfffffffd00507547 */ /* 0x000fea000b83ffff */
.L_x_54:
[----:B------:R-:W-:Y:S01]  /*32d0*/  UIADD3 UR15, UPT, UPT, UR15, 0x1, URZ ;  /* 0x000000010f0f7890 */ /* 0x000fe2000fffe0ff */
[C---:B------:R-:W-:Y:S01]  /*32e0*/  ISETP.NE.AND P0, PT, R10.reuse, 0x2, PT ;  /* 0x000000020a00780c */ /* 0x040fe20003f05270 */
[----:B------:R-:W-:Y:S02]  /*32f0*/  UIADD3 UR7, UPT, UPT, UR7, 0x70, URZ ;  /* 0x0000007007077890 */ /* 0x000fe4000fffe0ff */
[----:B------:R-:W-:Y:S01]  /*3300*/  UISETP.NE.AND UP0, UPT, UR15, 0x4, UPT ;  /* 0x000000040f00788c */ /* 0x000fe2000bf05270 */
[----:B-12---:R-:W-:Y:S02]  /*3310*/  SEL R0, RZ, 0x1, P0 ;  /* 0x00000001ff007807 */ /* 0x006fe40000000000 */
[----:B------:R-:W-:Y:S01]  /*3320*/  SEL R10, R10, RZ, P0 ;  /* 0x000000ff0a0a7207 */ /* 0x000fe20000000000 */
[----:B------:R-:W-:Y:S01]  /*3330*/  USEL UR6, URZ, 0x1, UP0 ;  /* 0x00000001ff067887 */ /* 0x000fe20008000000 */
[----:B------:R-:W-:Y:S01]  /*3340*/  LOP3.LUT R9, R9, R0, RZ, 0x3c, !PT ;  /* 0x0000000009097212 */ /* 0x000fe200078e3cff */
[----:B------:R-:W-:Y:S01]  /*3350*/  USEL UR15, UR15, URZ, UP0 ;  /* 0x000000ff0f0f7287 */ /* 0x000fe20008000000 */
[----:B------:R1:W-:Y:S03]  /*3360*/  UTCBAR [UR7], URZ ;  /* 0x000000ff070073e9 */ /* 0x0003e600080000ff */
[----:B------:R-:W-:Y:S01]  /*3370*/  LOP3.LUT R11, R11, UR6, RZ, 0x3c, !PT ;  /* 0x000000060b0b7c12 */ /* 0x000fe2000f8e3cff */
[----:B------:R-:W-:Y:S07]  /*3380*/  @P1 BRA `(.L_x_58) ;  /* 0xfffffff800a01947 */ /* 0x000fee000383ffff */
[----:B------:R-:W2:Y:S01]  /*3390*/  S2UR UR4, SR_CgaCtaId ;  /* 0x00000000000479c3 */ /* 0x000ea20000008800 */
[----:B------:R-:W-:Y:S01]  /*33a0*/  ELECT P0, URZ, PT ;  /* 0x0000000000ff782f */ /* 0x000fe20003800000 */
[----:B------:R-:W-:Y:S01]  /*33b0*/  IMAD.MOV.U32 R0, RZ, RZ, 0x1 ;  /* 0x00000001ff007424 */ /* 0x000fe200078e00ff */
[----:B------:R-:W-:Y:S01]  /*33c0*/  UIADD3 UR5, UPT, UPT, UR5, 0x90, URZ ;  /* 0x0000009005057890 */ /* 0x000fe2000fffe0ff */
[----:B------:R-:W-:Y:S01]  /*33d0*/  SHF.L.U32 R3, R11, 0x1f, RZ ;  /* 0x0000001f0b037819 */ /* 0x000fe200000006ff */
[----:B------:R-:W-:-:S03]  /*33e0*/  UMOV UR6, 0x40 ;  /* 0x0000004000067882 */ /* 0x000fc60000000000 */
[----:B------:R-:W-:Y:S01]  /*33f0*/  UVIRTCOUNT.DEALLOC.SMPOOL 0x80 ;  /* 0x000000800000784c */ /* 0x000fe20000000000 */
[----:B--2---:R-:W-:Y:S02]  /*3400*/  ULEA UR4, UR4, UR6, 0x18 ;  /* 0x0000000604047291 */ /* 0x004fe4000f8ec0ff */
[----:B------:R-:W-:-:S07]  /*3410*/  ULEA UR6, UR15, UR5, 0x3 ;  /* 0x000000050f067291 */ /* 0x000fce000f8e18ff */
[----:B------:R2:W-:Y:S02]  /*3420*/  @P0 STS.U8 [UR4+0x1c], R0 ;  /* 0x00001c00ff000988 */ /* 0x0005e40008000004 */
[----:B------:R-:W4:Y:S02]  /*3430*/  SYNCS.PHASECHK.TRANS64.TRYWAIT P0, [UR6], R3 ;  /* 0x00000003ff0075a7 */ /* 0x000f240008001106 */
[----:B--2-4-:R-:W-:Y:S05]  /*3440*/  @!P0 BRA `(.L_x_59) ;  /* 0x0000003800348947 */ /* 0x014fea0003800000 */
.L_x_112:
[----:B-1----:R-:W-:-:S04]  /*3450*/  UIADD3 UR7, UPT, UPT, UR15, 0x1, URZ ;  /* 0x000000010f077890 */ /* 0x002fc8000fffe0ff */
[----:B------:R-:W-:-:S04]  /*3460*/  UISETP.NE.AND UP0, UPT, UR7, 0x4, UPT ;  /* 0x000000040700788c */ /* 0x000fc8000bf05270 */
[----:B------:R-:W-:Y:S02]  /*3470*/  USEL UR8, URZ, 0x1, UP0 ;  /* 0x00000001ff087887 */ /* 0x000fe40008000000 */
[----:B------:R-:W-:-:S04]  /*3480*/  USEL UR7, UR7, URZ, UP0 ;  /* 0x000000ff07077287 */ /* 0x000fc80008000000 */
[----:B------:R-:W-:Y:S01]  /*3490*/  ULEA UR6, UR7, UR5, 0x3 ;  /* 0x0000000507067291 */ /* 0x000fe2000f8e18ff */
[----:B------:R-:W-:-:S04]  /*34a0*/  LOP3.LUT R2, R11, UR8, RZ, 0x3c, !PT ;  /* 0x000000080b027c12 */ /* 0x000fc8000f8e3cff */
[----:B--2---:R-:W-:-:S04]  /*34b0*/  SHF.L.U32 R3, R2, 0x1f, RZ ;  /* 0x0000001f02037819 */ /* 0x004fc800000006ff */
[----:B------:R-:W1:Y:S02]  /*34c0*/  SYNCS.PHASECHK.TRANS64.TRYWAIT P0, [UR6], R3 ;  /* 0x00000003ff0075a7 */ /* 0x000e640008001106 */
[----:B-1----:R-:W-:Y:S05]  /*34d0*/  @!P0 BRA `(.L_x_60) ;  /* 0x0000003800288947 */ /* 0x002fea0003800000 */
.L_x_114:
        /* <DEDUP_REMOVED lines=9> */
.L_x_116:
[----:B------:R-:W-:-:S04]  /*3570*/  UIADD3 UR7, UPT, UPT, UR7, 0x1, URZ ;  /* 0x0000000107077890 */ /* 0x000fc8000fffe0ff */
[----:B------:R-:W-:-:S04]  /*3580*/  UISETP.NE.AND UP0, UPT, UR7, 0x4, UPT ;  /* 0x000000040700788c */ /* 0x000fc8000bf05270 */
[----:B------:R-:W-:Y:S02]  /*3590*/  USEL UR6, URZ, 0x1, UP0 ;  /* 0x00000001ff067887 */ /* 0x000fe40008000000 */
[----:B------:R-:W-:-:S04]  /*35a0*/  USEL UR7, UR7, URZ, UP0 ;  /* 0x000000ff07077287 */ /* 0x000fc80008000000 */
[----:B------:R-:W-:Y:S01]  /*35b0*/  ULEA UR7, UR7, UR5, 0x3 ;  /* 0x0000000507077291 */ /* 0x000fe2000f8e18ff */
[----:B-1----:R-:W-:-:S04]  /*35c0*/  LOP3.LUT R3, R2, UR6, RZ, 0x3c, !PT ;  /* 0x0000000602037c12 */ /* 0x002fc8000f8e3cff */
[----:B------:R-:W-:-:S04]  /*35d0*/  SHF.L.U32 R3, R3, 0x1f, RZ ;  /* 0x0000001f03037819 */ /* 0x000fc800000006ff */
[----:B------:R-:W1:Y:S02]  /*35e0*/  SYNCS.PHASECHK.TRANS64.TRYWAIT P0, [UR7], R3 ;  /* 0x00000003ff0075a7 */ /* 0x000e640008001107 */
[----:B-1----:R-:W-:Y:S05]  /*35f0*/  @!P0 BRA `(.L_x_62) ;  /* 0x0000003800108947 */ /* 0x002fea0003800000 */
.L_x_118:
[----:B------:R-:W-:Y:S01]  /*3600*/  NOP ;  /* 0x0000000000007918 */ /* 0x000fe20000000000 */
[----:B-1----:R-:W1:Y:S01]  /*3610*/  LDS R0, [UR4+0x14] ;  /* 0x00001404ff007984 */ /* 0x002e620008000800 */
[----:B------:R-:W-:Y:S01]  /*3620*/  ULOP3.LUT UR6, UR16, 0xffff, URZ, 0xc0, !UPT ;  /* 0x0000ffff10067892 */ /* 0x000fe2000f8ec0ff */
[----:B------:R-:W-:Y:S01]  /*3630*/  UMOV UR8, 0xffff ;  /* 0x0000ffff00087882 */ /* 0x000fe20000000000 */
[----:B------:R-:W-:Y:S02]  /*3640*/  UMOV UR5, 0x1 ;  /* 0x0000000100057882 */ /* 0x000fe40000000000 */
[----:B------:R-:W-:-:S04]  /*3650*/  USHF.R.U32.HI UR6, URZ, 0x5, UR6 ;  /* 0x00000005ff067899 */ /* 0x000fc80008011606 */
[----:B------:R-:W-:Y:S02]  /*3660*/  USHF.L.U32 UR8, UR8, UR6, URZ ;  /* 0x0000000608087299 */ /* 0x000fe400080006ff */
[----:B------:R-:W-:-:S04]  /*3670*/  USHF.L.U32 UR5, UR5, UR6, URZ ;  /* 0x0000000605057299 */ /* 0x000fc800080006ff */
[----:B-1----:R-:W-:-:S04]  /*3680*/  LOP3.LUT R0, R0, UR8, RZ, 0xc0, !PT ;  /* 0x0000000800007c12 */ /* 0x002fc8000f8ec0ff */
[----:B------:R-:W-:-:S13]  /*3690*/  ISETP.NE.AND P0, PT, R0, UR8, PT ;  /* 0x0000000800007c0c */ /* 0x000fda000bf05270 */
[----:B------:R-:W-:Y:S05]  /*36a0*/  @P0 BRA `(.L_x_63) ;  /* 0x0000000000580947 */ /* 0x000fea0003800000 */
[----:B------:R-:W1:Y:S02]  /*36b0*/  LDS R0, [UR4+0x18] ;  /* 0x00001804ff007984 */ /* 0x000e640008000800 */
[----:B-1----:R-:W-:-:S04]  /*36c0*/  LOP3.LUT R0, R0, UR5, RZ, 0xc0, !PT ;  /* 0x0000000500007c12 */ /* 0x002fc8000f8ec0ff */
[----:B------:R-:W-:-:S13]  /*36d0*/  ISETP.NE.AND P0, PT, R0, UR5, PT ;  /* 0x0000000500007c0c */ /* 0x000fda000bf05270 */
[----:B------:R-:W-:Y:S05]  /*36e0*/  @P0 BRA `(.L_x_64) ;  /* 0x00000000003c0947 */ /* 0x000fea0003800000 */
[----:B------:R-:W1:Y:S01]  /*36f0*/  S2R R2, SR_LANEID ;  /* 0x0000000000027919 */ /* 0x000e620000000000 */
[----:B------:R-:W-:Y:S01]  /*3700*/  ULOP3.LUT UR8, URZ, UR8, URZ, 0x33, !UPT ;  /* 0x00000008ff087292 */ /* 0x000fe2000f8e33ff */
[----:B------:R-:W-:Y:S01]  /*3710*/  LOP3.LUT R4, RZ, UR5, RZ, 0x33, !PT ;  /* 0x00000005ff047c12 */ /* 0x000fe2000f8e33ff */
[----:B------:R-:W-:Y:S02]  /*3720*/  VOTEU.ANY UR7, UPT, PT ;  /* 0x0000000000077886 */ /* 0x000fe400038e0100 */
[----:B------:R-:W-:Y:S01]  /*3730*/  UFLO.U32 UR7, UR7 ;  /* 0x00000007000772bd */ /* 0x000fe200080e0000 */
[----:B------:R-:W2:Y:S01]  /*3740*/  REDUX UR5, R4 ;  /* 0x00000000040573c4 */ /* 0x000ea20000000000 */
[----:B------:R-:W-:-:S06]  /*3750*/  IMAD.U32 R0, RZ, RZ, UR8 ;  /* 0x00000008ff007e24 */ /* 0x000fcc000f8e00ff */
[----:B------:R4:W-:Y:S01]  /*3760*/  UTCATOMSWS.AND URZ, UR8 ;  /* 0x0000000800ff79e3 */ /* 0x0009e20008000000 */
[----:B------:R-:W3:Y:S01]  /*3770*/  REDUX UR6, R0 ;  /* 0x00000000000673c4 */ /* 0x000ee20000000000 */
[----:B-1----:R-:W-:Y:S01]  /*3780*/  ISETP.EQ.U32.AND P0, PT, R2, UR7, PT ;  /* 0x0000000702007c0c */ /* 0x002fe2000bf02070 */
[----:B--2---:R-:W-:Y:S01]  /*3790*/  IMAD.U32 R2, RZ, RZ, UR5 ;  /* 0x00000005ff027e24 */ /* 0x004fe2000f8e00ff */
[----:B---3--:R-:W-:-:S11]  /*37a0*/  MOV R3, UR6 ;  /* 0x0000000600037c02 */ /* 0x008fd60008000f00 */
[----:B------:R4:W-:Y:S04]  /*37b0*/  @P0 ATOMS.AND RZ, [UR4+0x14], R3 ;  /* 0x00001403ffff098c */ /* 0x0009e8000a800004 */
[----:B------:R4:W-:Y:S01]  /*37c0*/  @P0 ATOMS.AND RZ, [UR4+0x18], R2 ;  /* 0x00001802ffff098c */ /* 0x0009e2000a800004 */
[----:B------:R-:W-:Y:S05]  /*37d0*/  BRA `(.L_x_65) ;  /* 0x0000000000147947 */ /* 0x000fea0003800000 */
.L_x_64:
[----:B------:R-:W-:Y:S02]  /*37e0*/  MOV R2, 0x3800 ;  /* 0x0000380000027802 */ /* 0x000fe40000000f00 */
[----:B---3-5:R-:W-:Y:S05]  /*37f0*/  CALL.REL.NOINC `($__internal_0_$__cuda_sm10x_tcgen05_guardrail_trap_col_being_dealloced_not_returned_by_alloc) ;  /* 0x00000038002c7944 */ /* 0x028fea0003c00000 */
[----:B------:R-:W-:Y:S05]  /*3800*/  BRA `(.L_x_65) ;  /* 0x0000000000087947 */ /* 0x000fea0003800000 */
.L_x_63:
[----:B------:R-:W-:Y:S02]  /*3810*/  MOV R2, 0x3830 ;  /* 0x0000383000027802 */ /* 0x000fe40000000f00 */
[----:B---3-5:R-:W-:Y:S05]  /*3820*/  CALL.REL.NOINC `($__internal_2_$__cuda_sm10x_tcgen05_guardrail_trap_unallocated_columns_being_dealloced) ;  /* 0x0000003800387944 */ /* 0x028fea0003c00000 */
.L_x_65:
[----:B------:R-:W-:Y:S01]  /*3830*/  NOP ;  /* 0x0000000000007918 */ /* 0x000fe20000000000 */
[----:B----4-:R-:W-:Y:S05]  /*3840*/  EXIT ;  /* 0x000000000000794d */ /* 0x010fea0003800000 */
.L_x_47:
[----:B------:R-:W-:-:S09]  /*3850*/  UISETP.NE.OR UP2, UPT, UR8, 0x3, !UP2 ;  /* 0x000000030800788c */ /* 0x000fd2000d745670 */
[----:B------:R-:W-:Y:S05]  /*3860*/  BRA.U UP2, `(.L_x_66) ;  /* 0x0000000902c87547 */ /* 0x000fea000b800000 */
[----:B------:R-:W1:Y:S01]  /*3870*/  LDCU.64 UR6, c[0x0][0x888] ;  /* 0x00011100ff0677ac */ /* 0x000e620008000a00 */
[----:B------:R-:W2:Y:S01]  /*3880*/  LDC R0, c[0x0][0xb30] ;  /* 0x0002cc00ff007b82 */ /* 0x000ea20000000800 */
[----:B------:R-:W-:Y:S01]  /*3890*/  IMAD.MOV.U32 R30, RZ, RZ, 0x1 ;  /* 0x00000001ff1e7424 */ /* 0x000fe200078e00ff */
[----:B------:R-:W-:Y:S01]  /*38a0*/  CS2R R28, SRZ ;  /* 0x00000000001c7805 */ /* 0x000fe2000001ff00 */
[----:B------:R-:W4:Y:S01]  /*38b0*/  LDCU.64 UR4, c[0x0][0x890] ;  /* 0x00011200ff0477ac */ /* 0x000f220008000a00 */
[----:B------:R-:W-:Y:S01]  /*38c0*/  IMAD.MOV.U32 R25, RZ, RZ, 0x2000 ;  /* 0x00002000ff197424 */ /* 0x000fe200078e00ff */
[----:B------:R-:W-:-:S03]  /*38d0*/  UMOV UR8, 0x400 ;  /* 0x0000040000087882 */ /* 0x000fc60000000000 */
[----:B------:R-:W3:Y:S01]  /*38e0*/  LDC R19, c[0x0][0x370] ;  /* 0x0000dc00ff137b82 */ /* 0x000ee20000000800 */
[----:B------:R-:W-:-:S07]  /*38f0*/  UPLOP3.LUT UP1, UPT, UPT, UPT, UPT, 0x40, 0x4 ;  /* 0x000000000004789c */ /* 0x000fce0003f2e870 */
[----:B------:R-:W3:Y:S01]  /*3900*/  LDC R2, c[0x0][0xb0c] ;  /* 0x0002c300ff027b82 */ /* 0x000ee20000000800 */
[----:B-1----:R-:W-:Y:S02]  /*3910*/  UISETP.NE.U32.AND UP2, UPT, UR6, URZ, UPT ;  /* 0x000000ff0600728c */ /* 0x002fe4000bf45070 */
[----:B------:R-:W-:Y:S02]  /*3920*/  ULEA UR6, UR37, UR8, 0x18 ;  /* 0x0000000825067291 */ /* 0x000fe4000f8ec0ff */
[----:B------:R-:W-:Y:S02]  /*3930*/  UISETP.NE.AND.EX UP2, UPT, UR7, URZ, UPT, UP2 ;  /* 0x000000ff0700728c */ /* 0x000fe4000bf45320 */
[----:B------:R-:W-:Y:S01]  /*3940*/  UIADD3 UR7, UPT, UPT, UR6, 0x30, URZ ;  /* 0x0000003006077890 */ /* 0x000fe2000fffe0ff */
[----:B------:R-:W1:Y:S01]  /*3950*/  LDC R18, c[0x0][0xb20] ;  /* 0x0002c800ff127b82 */ /* 0x000e620000000800 */
[----:B----4-:R-:W-:Y:S01]  /*3960*/  UISETP.NE.U32.AND UP3, UPT, UR4, URZ, UPT ;  /* 0x000000ff0400728c */ /* 0x010fe2000bf65070 */
[----:B--2---:R-:W-:Y:S01]  /*3970*/  ISETP.NE.AND P1, PT, R0, 0x1, PT ;  /* 0x000000010000780c */ /* 0x004fe20003f25270 */
[----:B------:R-:W-:-:S02]  /*3980*/  UPRMT UR37, UR37, 0x654, UR7 ;  /* 0x0000065425257896 */ /* 0x000fc40008000007 */
[----:B------:R-:W-:-:S03]  /*3990*/  UISETP.NE.AND.EX UP3, UPT, UR5, URZ, UPT, UP3 ;  /* 0x000000ff0500728c */ /* 0x000fc6000bf65330 */
[----:B------:R-:W2:Y:S08]  /*39a0*/  LDC.64 R32, c[0x0][0x348] ;  /* 0x0000d200ff207b82 */ /* 0x000eb00000000a00 */
[----:B------:R-:W4:Y:S08]  /*39b0*/  LDC.64 R16, c[0x0][0xb10] ;  /* 0x0002c400ff107b82 */ /* 0x000f300000000a00 */
[----:B------:R-:W1:Y:S08]  /*39c0*/  LDC.64 R6, c[0x0][0xb18] ;  /* 0x0002c600ff067b82 */ /* 0x000e700000000a00 */
[----:B------:R-:W1:Y:S08]  /*39d0*/  LDC.64 R4, c[0x0][0xb28] ;  /* 0x0002ca00ff047b82 */ /* 0x000e700000000a00 */
[----:B---3--:R-:W1:Y:S02]  /*39e0*/  LDC R24, c[0x0][0x374] ;  /* 0x0000dd00ff187b82 */ /* 0x008e640000000800 */
.L_x_74:
[C---:B------:R-:W-:Y:S02]  /*39f0*/  LEA R0, R29.reuse, UR6, 0x3 ;  /* 0x000000061d007c11 */ /* 0x040fe4000f8e18ff */
[----:B------:R-:W-:Y:S02]  /*3a00*/  SHF.L.U32 R3, R28, 0x1f, RZ ;  /* 0x0000001f1c037819 */ /* 0x000fe400000006ff */
[----:B------:R-:W-:Y:S02]  /*3a10*/  LEA R20, R29, UR6, 0x4 ;  /* 0x000000061d147c11 */ /* 0x000fe4000f8e20ff */
[----:B---3--:R-:W3:Y:S02]  /*3a20*/  SYNCS.PHASECHK.TRANS64.TRYWAIT P0, [R0+URZ+0x50], R3 ;  /* 0x00005003000075a7 */ /* 0x008ee400080011ff */
[----:B---3--:R-:W-:Y:S05]  /*3a30*/  @!P0 BRA `(.L_x_67) ;  /* 0x0000003400188947 */ /* 0x008fea0003800000 */
.L_x_119:
[----:B------:R-:W-:Y:S01]  /*3a40*/  ISETP.GE.AND P0, PT, R72, 0x1, PT ;  /* 0x000000014800780c */ /* 0x000fe20003f06270 */
[----:B------:R-:W1:Y:S01]  /*3a50*/  LDS.128 R20, [R20+0xe0] ;  /* 0x0000e00014147984 */ /* 0x000e620000000c00 */
[----:B------:R-:W-:Y:S01]  /*3a60*/  ISETP.NE.U32.AND P4, PT, RZ, UR4, PT ;  /* 0x00000004ff007c0c */ /* 0x000fe2000bf85070 */
[----:B---3--:R-:W-:Y:S01]  /*3a70*/  VIADD R0, R0, 0x60 ;  /* 0x0000006000007836 */ /* 0x008fe20000000000 */
[----:B------:R-:W-:Y:S02]  /*3a80*/  SHF.L.U32 R26, R30, 0x1f, RZ ;  /* 0x0000001f1e1a7819 */ /* 0x000fe400000006ff */
[----:B------:R-:W-:Y:S02]  /*3a90*/  ISETP.NE.AND.EX P4, PT, RZ, UR5, PT, P4 ;  /* 0x00000005ff007c0c */ /* 0x000fe4000bf85340 */
[----:B------:R-:W-:Y:S01]  /*3aa0*/  PRMT R0, RZ, 0x654, R0 ;  /* 0x00000654ff007816 */ /* 0x000fe20000000000 */
[----:B------:R-:W-:Y:S01]  /*3ab0*/  @!PT LDS RZ, [RZ] ;  /* 0x00000000fffff984 */ /* 0x000fe20000000800 */
[----:B------:R-:W-:Y:S01]  /*3ac0*/  @!PT LDS RZ, [RZ] ;  /* 0x00000000fffff984 */ /* 0x000fe20000000800 */
[----:B------:R-:W-:Y:S01]  /*3ad0*/  @!PT LDS RZ, [RZ] ;  /* 0x00000000fffff984 */ /* 0x000fe20000000800 */
[----:B------:R-:W-:Y:S01]  /*3ae0*/  @!PT LDS RZ, [RZ] ;  /* 0x00000000fffff984 */ /* 0x000fe20000000800 */
[----:B------:R3:W-:Y:S06]  /*3af0*/  MEMBAR.ALL.CTA ;  /* 0x0000000000007992 */ /* 0x0007ec0000008000 */
[----:B---3--:R-:W3:Y:S02]  /*3b00*/  FENCE.VIEW.ASYNC.S ;  /* 0x00000000000073c6 */ /* 0x008ee40000000000 */
[----:B---3--:R3:W-:Y:S01]  /*3b10*/  SYNCS.ARRIVE.TRANS64.RED.A1T0 RZ, [R0+URZ], RZ ;  /* 0x000000ff00ff79a7 */ /* 0x0087e200081004ff */
[----:B-1----:R-:W-:Y:S11]  /*3b20*/  LOP3.LUT P3, RZ, R22, 0x1, RZ, 0xc0, !PT ;  /* 0x0000000116ff7812 */ /* 0x002ff6000786c0ff */
[----:B------:R-:W-:Y:S02]  /*3b30*/  @!UPT UIADD3 URZ, UPT, UPT, URZ, URZ, URZ ;  /* 0x000000fffffff290 */ /* 0x000fe4000fffe0ff */
[----:B------:R-:W-:Y:S02]  /*3b40*/  @P3 MOV R13, R20 ;  /* 0x00000014000d3202 */ /* 0x000fe40000000f00 */
[----:B------:R-:W-:Y:S01]  /*3b50*/  @P3 LOP3.LUT R8, R21, 0xffff, RZ, 0xc0, !PT ;  /* 0x0000ffff15083812 */ /* 0x000fe200078ec0ff */
[----:B---3--:R-:W-:Y:S06]  /*3b60*/  @!P0 BRA `(.L_x_68) ;  /* 0x0000000000a48947 */ /* 0x008fec0003800000 */
[----:B------:R-:W-:Y:S01]  /*3b70*/  IMAD.HI.U32 R31, R24, R7, RZ ;  /* 0x00000007181f7227 */ /* 0x000fe200078e00ff */
[----:B------:R-:W-:Y:S02]  /*3b80*/  ISETP.NE.AND P0, PT, R6, 0x1, PT ;  /* 0x000000010600780c */ /* 0x000fe40003f05270 */
[----:B------:R-:W-:Y:S01]  /*3b90*/  ISETP.NE.AND P2, PT, R72, 0x1, PT ;  /* 0x000000014800780c */ /* 0x000fe20003f45270 */
[----:B----4-:R-:W-:Y:S01]  /*3ba0*/  IMAD.HI.U32 R34, R19, R16, RZ ;  /* 0x0000001013227227 */ /* 0x010fe200078e00ff */
[----:B------:R-:W-:Y:S02]  /*3bb0*/  SHF.R.U32.HI R31, RZ, R18, R31 ;  /* 0x00000012ff1f7219 */ /* 0x000fe4000001161f */
[----:B------:R-:W-:Y:S01]  /*3bc0*/  ISETP.NE.AND P5, PT, R2, 0x1, PT ;  /* 0x000000010200780c */ /* 0x000fe20003fa5270 */
[----:B------:R-:W-:Y:S01]  /*3bd0*/  IMAD.HI.U32 R36, R13, R16, RZ ;  /* 0x000000100d247227 */ /* 0x000fe200078e00ff */
[----:B------:R-:W-:Y:S02]  /*3be0*/  SHF.R.U32.HI R34, RZ, R17, R34 ;  /* 0x00000011ff227219 */ /* 0x000fe40000011622 */
[----:B------:R-:W-:Y:S01]  /*3bf0*/  SEL R3, R24, R31, !P0 ;  /* 0x0000001f18037207 */ /* 0x000fe20004000000 */
[C---:B------:R-:W-:Y:S01]  /*3c00*/  IMAD.HI.U32 R31, R8.reuse, R7, RZ ;  /* 0x00000007081f7227 */ /* 0x040fe200078e00ff */
[----:B------:R-:W-:Y:S02]  /*3c10*/  SEL R11, R19, R34, !P5 ;  /* 0x00000022130b7207 */ /* 0x000fe40006800000 */
[----:B------:R-:W-:Y:S01]  /*3c20*/  SHF.R.U32.HI R36, RZ, R17, R36 ;  /* 0x00000011ff247219 */ /* 0x000fe20000011624 */
[----:B------:R-:W-:Y:S01]  /*3c30*/  IMAD.HI.U32 R38, R3, R4, RZ ;  /* 0x0000000403267227 */ /* 0x000fe200078e00ff */
[----:B------:R-:W-:Y:S03]  /*3c40*/  SHF.R.U32.HI R31, RZ, R18, R31 ;  /* 0x00000012ff1f7219 */ /* 0x000fe6000001161f */
[----:B------:R-:W-:Y:S01]  /*3c50*/  IMAD.HI.U32 R34, R11, R4, RZ ;  /* 0x000000040b227227 */ /* 0x000fe200078e00ff */
[----:B------:R-:W-:Y:S02]  /*3c60*/  @P2 SHF.R.U32.HI R3, RZ, R5, R38 ;  /* 0x00000005ff032219 */ /* 0x000fe40000011626 */
[----:B------:R-:W-:Y:S02]  /*3c70*/  SEL R9, R8, R31, !P0 ;  /* 0x0000001f08097207 */ /* 0x000fe40004000000 */
[----:B------:R-:W-:Y:S01]  /*3c80*/  @P2 SHF.R.U32.HI R11, RZ, R5, R34 ;  /* 0x00000005ff0b2219 */ /* 0x000fe20000011622 */
[C---:B------:R-:W-:Y:S01]  /*3c90*/  IMAD R10, R72.reuse, R3, RZ ;  /* 0x00000003480a7224 */ /* 0x040fe200078e02ff */
[----:B------:R-:W-:Y:S01]  /*3ca0*/  SEL R3, R13, R36, !P5 ;  /* 0x000000240d037207 */ /* 0x000fe20006800000 */
[C---:B------:R-:W-:Y:S03]  /*3cb0*/  IMAD.HI.U32 R14, R9.reuse, R4, RZ ;  /* 0x00000004090e7227 */ /* 0x040fe600078e00ff */
[----:B------:R-:W-:Y:S01]  /*3cc0*/  ISETP.GE.AND P0, PT, R9, R10, PT ;  /* 0x0000000a0900720c */ /* 0x000fe20003f06270 */
[C---:B------:R-:W-:Y:S01]  /*3cd0*/  IMAD R12, R72.reuse, R11, RZ ;  /* 0x0000000b480c7224 */ /* 0x040fe200078e02ff */
[-C--:B------:R-:W-:Y:S04]  /*3ce0*/  SHF.R.U32.HI R14, RZ, R5.reuse, R14 ;  /* 0x00000005ff0e7219 */ /* 0x080fe8000001160e */
[----:B------:R-:W-:Y:S02]  /*3cf0*/  ISETP.GE.OR P0, PT, R3, R12, P0 ;  /* 0x0000000c0300720c */ /* 0x000fe40000706670 */
[----:B------:R-:W-:Y:S05]  /*3d00*/  SEL R15, R9, R14, !P2 ;  /* 0x0000000e090f7207 */ /* 0x000fea0005000000 */
[----:B------:R-:W-:Y:S04]  /*3d10*/  IMAD.MOV R14, RZ, RZ, -R15 ;  /* 0x000000ffff0e7224 */ /* 0x000fe800078e0a0f */
[----:B------:R-:W-:Y:S02]  /*3d20*/  IMAD R14, R72, R14, R9 ;  /* 0x0000000e480e7224 */ /* 0x000fe400078e0209 */
[C---:B------:R-:W-:Y:S05]  /*3d30*/  @!P0 IMAD.HI.U32 R10, R3.reuse, R4, RZ ;  /* 0x00000004030a8227 */ /* 0x040fea00078e00ff */
[----:B------:R-:W-:Y:S04]  /*3d40*/  @!P0 SHF.R.U32.HI R10, RZ, R5, R10 ;  /* 0x00000005ff0a8219 */ /* 0x000fe8000001160a */
[----:B------:R-:W-:Y:S01]  /*3d50*/  @!P0 SEL R0, R3, R10, !P2 ;  /* 0x0000000a03008207 */ /* 0x000fe20005000000 */
[----:B------:R-:W-:Y:S03]  /*3d60*/  IMAD.MOV R10, RZ, RZ, -R3 ;  /* 0x000000ffff0a7224 */ /* 0x000fe600078e0a03 */
[----:B------:R-:W-:Y:S01]  /*3d70*/  @!P0 IADD3 R15, PT, PT, R15, -R0, RZ ;  /* 0x800000000f0f8210 */ /* 0x000fe20007ffe0ff */
[----:B------:R-:W-:Y:S01]  /*3d80*/  @!P0 IMAD R0, R11, R14, R0 ;  /* 0x0000000e0b008224 */ /* 0x000fe200078e0200 */
[----:B------:R-:W-:Y:S01]  /*3d90*/  IADD3 R11, PT, PT, -R9, RZ, RZ ;  /* 0x000000ff090b7210 */ /* 0x000fe20007ffe1ff */
[----:B------:R-:W-:Y:S02]  /*3da0*/  IMAD R13, R2, R10, R13 ;  /* 0x0000000a020d7224 */ /* 0x000fe400078e020d */
[----:B------:R-:W-:Y:S02]  /*3db0*/  @!P0 IMAD R9, R15, R72, R3 ;  /* 0x000000480f098224 */ /* 0x000fe400078e0203 */
[----:B------:R-:W-:Y:S02]  /*3dc0*/  @!P0 IMAD.MOV.U32 R3, RZ, RZ, R0 ;  /* 0x000000ffff038224 */ /* 0x000fe400078e0000 */
[----:B------:R-:W-:Y:S02]  /*3dd0*/  IMAD R8, R6, R11, R8 ;  /* 0x0000000b06087224 */ /* 0x000fe400078e0208 */
[----:B------:R-:W-:Y:S02]  /*3de0*/  IMAD R13, R3, R2, R13 ;  /* 0x00000002030d7224 */ /* 0x000fe400078e020d */
[----:B------:R-:W-:Y:S02]  /*3df0*/  IMAD R8, R9, R6, R8 ;  /* 0x0000000609087224 */ /* 0x000fe400078e0208 */
.L_x_68:
[----:B------:R-:W-:Y:S05]  /*3e00*/  BRA.U UP1, `(.L_x_69) ;  /* 0x0000000101107547 */ /* 0x000fea000b800000 */
[----:B------:R-:W-:Y:S04]  /*3e10*/  MOV R0, UR13 ;  /* 0x0000000d00007c02 */ /* 0x000fe80008000f00 */
[----:B------:R-:W-:Y:S04]  /*3e20*/  SHF.L.U32 R3, R0, 0x1f, RZ ;  /* 0x0000001f00037819 */ /* 0x000fe800000006ff */
[----:B------:R-:W1:Y:S02]  /*3e30*/  SYNCS.PHASECHK.TRANS64.TRYWAIT P0, [UR6+0x48], R3 ;  /* 0x00004803ff0075a7 */ /* 0x000e640008001106 */
[----:B-1----:R-:W-:Y:S05]  /*3e40*/  @!P0 BRA `(.L_x_70) ;  /* 0x0000003000288947 */ /* 0x002fea0003800000 */
.L_x_69:
[----:B------:R-:W-:Y:S05]  /*3e50*/  BRA.U !UP3, `(.L_x_71) ;  /* 0x000000010b347547 */ /* 0x000fea000b800000 */
[----:B------:R-:W-:Y:S01]  /*3e60*/  UPLOP3.LUT UP0, UPT, UPT, UPT, UP2, 0x80, 0x8 ;  /* 0x000000000008789c */ /* 0x000fe20003f0f020 */
[----:B-1----:R-:W-:Y:S02]  /*3e70*/  HFMA2 R0, -RZ, RZ, 0, 5.9604644775390625e-08 ;  /* 0x00000001ff007431 */ /* 0x002fe400000001ff */
[----:B------:R-:W-:Y:S03]  /*3e80*/  IMAD.MOV.U32 R164, RZ, RZ, 0x1 ;  /* 0x00000001ffa47424 */ /* 0x000fe600078e00ff */
[----:B------:R-:W-:Y:S05]  /*3e90*/  PLOP3.LUT P0, PT, PT, PT, UP0, 0x80, 0x8 ;  /* 0x000000000008781c */ /* 0x000fea0003f0f008 */
[----:B------:R-:W1:Y:S01]  /*3ea0*/  @UP0 LDCU.64 UR8, c[0x0][0x888] ;  /* 0x00011100ff0807ac */ /* 0x000e620008000a00 */
[----:B------:R-:W-:Y:S07]  /*3eb0*/  @UP0 UIMAD UR7, UR36, UR4, URZ ;  /* 0x00000004240702a4 */ /* 0x000fee000f8e02ff */
[----:B------:R-:W-:Y:S01]  /*3ec0*/  @!P0 PRMT R164, R0, 0x7610, R164 ;  /* 0x0000761000a48816 */ /* 0x000fe200000000a4 */
[----:B-1----:R-:W-:Y:S03]  /*3ed0*/  @UP0 UIMAD.WIDE UR8, UR7, 0x4, UR8 ;  /* 0x00000004070808a5 */ /* 0x002fe6000f8e0208 */
[----:B------:R-:W1:Y:S03]  /*3ee0*/  @!UP0 LDCU UR7, c[0x0][0x880] ;  /* 0x00011000ff0787ac */ /* 0x000e660008000800 */
[----:B------:R-:W-:Y:S01]  /*3ef0*/  IMAD.U32 R10, RZ, RZ, UR8 ;  /* 0x00000008ff0a7e24 */ /* 0x000fe2000f8e00ff */
[----:B------:R-:W-:Y:S05]  /*3f00*/  MOV R11, UR9 ;  /* 0x00000009000b7c02 */ /* 0x000fea0008000f00 */
[----:B-----5:R3:W5:Y:S02]  /*3f10*/  @P0 LDG.E R81, desc[UR40][R10.64] ;  /* 0x000000280a510981 */ /* 0x020764000c1e1900 */
[----:B-1-3--:R-:W-:Y:S07]  /*3f20*/  @!P0 IMAD.U32 R81, RZ, RZ, UR7 ;  /* 0x00000007ff518e24 */ /* 0x00afee000f8e00ff */
.L_x_71:
[----:B-----5:R-:W-:Y:S01]  /*3f30*/  @!P4 FSETP.EQ.AND P5, PT, R81, RZ, PT ;  /* 0x000000ff5100c20b */ /* 0x020fe20003fa2000 */
[----:B------:R-:W-:Y:S01]  /*3f40*/  @!UPT UIADD3 URZ, UPT, UPT, URZ, URZ, URZ ;  /* 0x000000fffffff290 */ /* 0x000fe2000fffe0ff */
[----:B------:R-:W-:Y:S11]  /*3f50*/  @!P4 BRA `(.L_x_72) ;  /* 0x000000000014c947 */ /* 0x000ff60003800000 */
[----:B------:R-:W-:Y:S02]  /*3f60*/  LOP3.LUT P0, RZ, R164, 0xff, RZ, 0xc0, !PT ;  /* 0x000000ffa4ff7812 */ /* 0x000fe4000780c0ff */
[----:B------:R-:W-:Y:S04]  /*3f70*/  PLOP3.LUT P5, PT, PT, PT, UP0, 0x80, 0x8 ;  /* 0x000000000008781c */ /* 0x000fe80003faf008 */
[----:B------:R-:W-:Y:S07]  /*3f80*/  PLOP3.LUT P5, PT, P5, PT, PT, 0x8, 0x80 ;  /* 0x000000000080781c */ /* 0x000fee0002fae170 */
[----:B------:R-:W-:Y:S11]  /*3f90*/  @P0 FSETP.EQ.AND P5, PT, R81, RZ, PT ;  /* 0x000000ff5100020b */ /* 0x000ff60003fa2000 */
[----:B------:R-:W-:Y:S02]  /*3fa0*/  @!UPT UIADD3 URZ, UPT, UPT, URZ, URZ, URZ ;  /* 0x000000fffffff290 */ /* 0x000fe4000fffe0ff */
.L_x_72:
[----:B------:R-:W3:Y:S01]  /*3fb0*/  SYNCS.PHASECHK.TRANS64.TRYWAIT P4, [UR6+0x38], R26 ;  /* 0x0000381aff0075a7 */ /* 0x000ee20008081106 */
[----:B------:R-:W-:Y:S01]  /*3fc0*/  @P3 SHF.R.U32.HI R27, RZ, 0x10, R21 ;  /* 0x00000010ff1b3819 */ /* 0x000fe20000011615 */
[----:B------:R-:W-:Y:S01]  /*3fd0*/  VIADD R29, R29, 0x1 ;  /* 0x000000011d1d7836 */ /* 0x000fe20000000000 */
[----:B------:R-:W5:Y:S08]  /*3fe0*/  LDC.64 R14, c[0x0][0xb10] ;  /* 0x0002c400ff0e7b82 */ /* 0x000f700000000a00 */
[----:B------:R-:W2:Y:S08]  /*3ff0*/  LDC.64 R10, c[0x0][0xb18] ;  /* 0x0002c600ff0a7b82 */ /* 0x000eb00000000a00 */
[----:B-1----:R-:W1:Y:S08]  /*4000*/  @!P1 LDC R0, c[0x0][0xb20] ;  /* 0x0002c800ff009b82 */ /* 0x002e700000000800 */
[----:B------:R-:W4:Y:S01]  /*4010*/  @!P1 LDC R3, c[0x0][0xb0c] ;  /* 0x0002c300ff039b82 */ /* 0x000f220000000800 */
[----:B-----5:R-:W-:Y:S05]  /*4020*/  @!P1 IMAD.HI.U32 R14, R13, R14, RZ ;  /* 0x0000000e0d0e9227 */ /* 0x020fea00078e00ff */
[----:B------:R-:W-:Y:S01]  /*4030*/  @!P1 SHF.R.U32.HI R14, RZ, R15, R14 ;  /* 0x0000000fff0e9219 */ /* 0x000fe2000001160e */
[----:B--2---:R-:W-:Y:S01]  /*4040*/  @!P1 IMAD.HI.U32 R11, R8, R11, RZ ;  /* 0x0000000b080b9227 */ /* 0x004fe200078e00ff */
[----:B------:R-:W-:Y:S04]  /*4050*/  @!P1 ISETP.NE.AND P0, PT, R10, 0x1, PT ;  /* 0x000000010a00980c */ /* 0x000fe80003f05270 */
[----:B-1----:R-:W-:Y:S02]  /*4060*/  @!P1 SHF.R.U32.HI R9, RZ, R0, R11 ;  /* 0x00000000ff099219 */ /* 0x002fe4000001160b */
[----:B----4-:R-:W-:Y:S02]  /*4070*/  @!P1 ISETP.NE.AND P2, PT, R3, 0x1, PT ;  /* 0x000000010300980c */ /* 0x010fe40003f45270 */
[----:B------:R-:W-:Y:S02]  /*4080*/  @!P1 SEL R9, R8, R9, !P0 ;  /* 0x0000000908099207 */ /* 0x000fe40004000000 */
[----:B------:R-:W-:Y:S02]  /*4090*/  ELECT P0, URZ, PT ;  /* 0x0000000000ff782f */ /* 0x000fe40003800000 */
[----:B------:R-:W-:Y:S05]  /*40a0*/  @!P1 SEL R14, R13, R14, !P2 ;  /* 0x0000000e0d0e9207 */ /* 0x000fea0005000000 */
[----:B------:R-:W-:Y:S02]  /*40b0*/  @!P1 IMAD.IADD R0, R9, 0x1, -R14 ;  /* 0x0000000109009824 */ /* 0x000fe400078e0a0e */
[----:B------:R-:W-:Y:S02]  /*40c0*/  @!P1 IMAD.IADD R9, R14, 0x1, -R9 ;  /* 0x000000010e099824 */ /* 0x000fe400078e0a09 */
[----:B------:R-:W-:Y:S02]  /*40d0*/  @!P1 IMAD R13, R0, R3, R13 ;  /* 0x00000003000d9224 */ /* 0x000fe400078e020d */
[----:B------:R-:W-:Y:S01]  /*40e0*/  @!P1 IMAD R8, R9, R10, R8 ;  /* 0x0000000a09089224 */ /* 0x000fe200078e0208 */
[----:B---3--:R-:W-:Y:S06]  /*40f0*/  @!P4 BRA `(.L_x_73) ;  /* 0x0000002c0094c947 */ /* 0x008fec0003800000 */
.L_x_122:
[----:B------:R-:W-:Y:S01]  /*4100*/  PLOP3.LUT P5, PT, P5, P0, PT, 0xf2, 0x2f ;  /* 0x00000000002f781c */ /* 0x000fe20002fa1e72 */
[----:B------:R-:W-:Y:S01]  /*4110*/  UMOV UR14, 0x0 ;  /* 0x00000000000e7882 */ /* 0x000fe20000000000 */
[----:B------:R-:W-:Y:S01]  /*4120*/  LOP3.LUT R30, R30, 0x1, RZ, 0x3c, !PT ;  /* 0x000000011e1e7812 */ /* 0x000fe200078e3cff */
[----:B------:R-:W-:Y:S01]  /*4130*/  UMOV UR15, 0x10000000 ;  /* 0x10000000000f7882 */ /* 0x000fe20000000000 */
[----:B------:R-:W-:Y:S01]  /*4140*/  UMOV UR12, UR36 ;  /* 0x00000024000c7c82 */ /* 0x000fe20008000000 */
[----:B------:R-:W-:Y:S08]  /*4150*/  @P3 R2UR UR36, R27 ;  /* 0x000000001b2432ca */ /* 0x000ff000000e0000 */
[----:B-1----:R-:W-:Y:S01]  /*4160*/  @!P5 IADD3 R3, P0, PT, R32, 0x580, RZ ;  /* 0x000005802003d810 */ /* 0x002fe20007f1e0ff */
[----:B------:R-:W-:Y:S01]  /*4170*/  @!P5 IMAD.SHL.U32 R155, R155, 0x40, RZ ;  /* 0x000000409b9bd824 */ /* 0x000fe200078e00ff */
[----:B------:R-:W-:Y:S01]  /*4180*/  VOTEU.ALL UP1, P5 ;  /* 0x0000000000ff7886 */ /* 0x000fe20002820000 */
[----:B------:R-:W-:Y:S01]  /*4190*/  @!P5 IMAD.SHL.U32 R165, R165, 0x80, RZ ;  /* 0x00000080a5a5d824 */ /* 0x000fe200078e00ff */
[----:B------:R-:W-:Y:S01]  /*41a0*/  @!P5 R2UR UR8, R3 ;  /* 0x000000000308d2ca */ /* 0x000fe200000e0000 */
[----:B------:R-:W-:Y:S01]  /*41b0*/  @!P5 IMAD.X R0, RZ, RZ, R33, P0 ;  /* 0x000000ffff00d224 */ /* 0x000fe200000e0621 */
[----:B------:R-:W-:Y:S01]  /*41c0*/  @!P5 R2UR UR10, R155 ;  /* 0x000000009b0ad2ca */ /* 0x000fe200000e0000 */
[----:B------:R-:W-:Y:S01]  /*41d0*/  @!UP1 UIADD3 UR9, UPT, UPT, UR6, 0x30, URZ ;  /* 0x0000003006099890 */ /* 0x000fe2000fffe0ff */
[----:B------:R-:W-:Y:S01]  /*41e0*/  @!P5 R2UR UR11, R165 ;  /* 0x00000000a50bd2ca */ /* 0x000fe200000e0000 */
[----:B------:R-:W-:Y:S01]  /*41f0*/  IMAD.IADD R155, R8, 0x1, R143 ;  /* 0x00000001089b7824 */ /* 0x000fe200078e028f */
[----:B------:R-:W-:Y:S01]  /*4200*/  @!P5 R2UR UR7, R0 ;  /* 0x000000000007d2ca */ /* 0x000fe200000e0000 */
[----:B------:R-:W-:Y:S01]  /*4210*/  IMAD.IADD R165, R13, 0x1, R154 ;  /* 0x000000010da57824 */ /* 0x000fe200078e029a */
[C---:B------:R-:W-:Y:S04]  /*4220*/  ISETP.NE.AND P0, PT, R29.reuse, 0x2, PT ;  /* 0x000000021d00780c */ /* 0x040fe80003f05270 */
[----:B------:R-:W-:Y:S01]  /*4230*/  SEL R3, RZ, 0x1, P0 ;  /* 0x00000001ff037807 */ /* 0x000fe20000000000 */
[----:B------:R-:W-:Y:S01]  /*4240*/  IMAD.U32 R10, RZ, RZ, UR8 ;  /* 0x00000008ff0a7e24 */ /* 0x000fe2000f8e00ff */
[----:B------:R-:W-:Y:S01]  /*4250*/  @!UP1 UIADD3 UR8, UPT, UPT, UR6, 0x200, URZ ;  /* 0x0000020006089890 */ /* 0x000fe2000fffe0ff */
[----:B------:R-:W-:Y:S01]  /*4260*/  SEL R29, R29, RZ, P0 ;  /* 0x000000ff1d1d7207 */ /* 0x000fe20000000000 */
[----:B------:R-:W-:Y:S01]  /*4270*/  VOTEU.ALL UP1, P5 ;  /* 0x0000000000ff7886 */ /* 0x000fe20002820000 */
[----:B------:R-:W-:Y:S02]  /*4280*/  LOP3.LUT R28, R28, R3, RZ, 0x3c, !PT ;  /* 0x000000031c1c7212 */ /* 0x000fe400078e3cff */
[----:B------:R-:W-:Y:S01]  /*4290*/  IMAD.U32 R11, RZ, RZ, UR7 ;  /* 0x00000007ff0b7e24 */ /* 0x000fe2000f8e00ff */
[----:B------:R-:W-:Y:S04]  /*42a0*/  @!P5 R2UR UR16, R10 ;  /* 0x000000000a10d2ca */ /* 0x000fe800000e0000 */
[----:B------:R-:W-:Y:S11]  /*42b0*/  @!P5 R2UR UR17, R11 ;  /* 0x000000000b11d2ca */ /* 0x000ff600000e0000 */
[----:B------:R-:W-:Y:S02]  /*42c0*/  @!UPT UIADD3 URZ, UPT, UPT, URZ, URZ, URZ ;  /* 0x000000fffffff290 */ /* 0x000fe4000fffe0ff */
[----:B------:R3:W-:Y:S01]  /*42d0*/  @!UP1 UTMALDG.3D [UR8], [UR16], desc[UR14] ;  /* 0x00000e08100095b4 */ /* 0x0007e20008011000 */
[----:B------:R3:W-:Y:S01]  /*42e0*/  @!P5 SYNCS.ARRIVE.TRANS64.RED.A0TR RZ, [UR6+0x30], R25 ;  /* 0x00003019ffffd9a7 */ /* 0x0007e20008300406 */
[----:B------:R-:W-:Y:S01]  /*42f0*/  UPLOP3.LUT UP1, UPT, UPT, UPT, UPT, 0x80, 0x8 ;  /* 0x000000000008789c */ /* 0x000fe20003f2f070 */
[----:B------:R-:W-:Y:S01]  /*4300*/  SYNCS.ARRIVE.TRANS64.RED.A1T0 RZ, [UR37], RZ ;  /* 0x000000ffffff79a7 */ /* 0x000fe20008100425 */
[----:B------:R-:W-:Y:S09]  /*4310*/  @P3 BRA `(.L_x_74) ;  /* 0xfffffff400b43947 */ /* 0x000ff2000383ffff */
[----:B------:R-:W-:Y:S07]  /*4320*/  MOV R0, UR6 ;  /* 0x0000000600007c02 */ /* 0x000fee0008000f00 */
.L_x_75:
[----:B-1----:R-:W-:-:S04]  /*4330*/  SHF.L.U32 R3, R30, 0x1f, RZ ;  /* 0x0000001f1e037819 */ /* 0x002fc800000006ff */
[----:B------:R1:W2:Y:S03]  /*4340*/  SYNCS.PHASECHK.TRANS64.TRYWAIT P0, [R0+URZ+0x38], R3 ;  /* 0x00003803000075a7 */ /* 0x0002a600080011ff */
[----:B--2---:R-:W-:Y:S05]  /*4350*/  @!P0 NANOSLEEP.SYNCS 0x989680 ;  /* 0x009896800000895d */ /* 0x004fea0003900000 */
[----:B------:R-:W2:Y:S02]  /*4360*/  @!P0 SYNCS.PHASECHK.TRANS64 P0, [R0+URZ+0x38], R3 ;  /* 0x00003803000085a7 */ /* 0x000ea400080010ff */
[----:B--23--:R-:W-:Y:S05]  /*4370*/  @P0 EXIT ;  /* 0x000000000000094d */ /* 0x00cfea0003800000 */
[----:B------:R-:W-:Y:S05]  /*4380*/  BRA `(.L_x_75) ;  /* 0xfffffffc00e87947 */ /* 0x000fea000383ffff */
.L_x_66:
[----:B------:R-:W-:-:S06]  /*4390*/  UISETP.GE.AND UP1, UPT, UR8, 0x4, UPT ;  /* 0x000000040800788c */ /* 0x000fcc000bf26270 */
[----:B------:R-:W-:-:S13]  /*43a0*/  PLOP3.LUT P0, PT, PT, PT, UP1, 0x80, 0x8 ;  /* 0x000000000008781c */ /* 0x000fda0003f0f018 */
[----:B------:R-:W-:Y:S05]  /*43b0*/  @!P0 EXIT ;  /* 0x000000000000894d */ /* 0x000fea0003800000 */
[----:B------:R-:W-:Y:S01]  /*43c0*/  BAR.SYNC.DEFER_BLOCKING 0x6, 0xa0 ;  /* 0x0182800000007b1d */ /* 0x000fe20000010000 */
[C---:B------:R-:W-:Y:S02]  /*43d0*/  IMAD.SHL.U32 R3, R166.reuse, 0x40, RZ ;  /* 0x00000040a6037824 */ /* 0x040fe400078e00ff */
[----:B------:R-:W-:Y:S02]  /*43e0*/  HFMA2 R76, -RZ, RZ, 0, 0 ;  /* 0x00000000ff4c7431 */ /* 0x000fe400000001ff */
[C---:B------:R-:W-:Y:S01]  /*43f0*/  IMAD.SHL.U32 R168, R166.reuse, 0x8, RZ ;  /* 0x00000008a6a87824 */ /* 0x040fe200078e00ff */
[----:B------:R-:W-:Y:S01]  /*4400*/  CS2R R174, SRZ ;  /* 0x0000000000ae7805 */ /* 0x000fe2000001ff00 */
[----:B------:R-:W-:Y:S01]  /*4410*/  IMAD.U32 R79, R166, 0x10000, RZ ;  /* 0x00010000a64f7824 */ /* 0x000fe200078e00ff */
[----:B------:R-:W-:Y:S01]  /*4420*/  UMOV UR43, 0x400 ;  /* 0x00000400002b7882 */ /* 0x000fe20000000000 */
[----:B------:R-:W-:Y:S01]  /*4430*/  LOP3.LUT R5, R3, 0x180, RZ, 0xc0, !PT ;  /* 0x0000018003057812 */ /* 0x000fe200078ec0ff */
[----:B------:R-:W-:Y:S01]  /*4440*/  ULEA UR43, UR37, UR43, 0x18 ;  /* 0x0000002b252b7291 */ /* 0x000fe2000f8ec0ff */
[----:B------:R-:W1:Y:S01]  /*4450*/  LDC R167, c[0x0][0x370] ;  /* 0x0000dc00ffa77b82 */ /* 0x000e620000000800 */
[----:B------:R-:W-:Y:S01]  /*4460*/  LOP3.LUT R79, R79, 0x600000, RZ, 0xc0, !PT ;  /* 0x006000004f4f7812 */ /* 0x000fe200078ec0ff */
[----:B------:R-:W-:Y:S01]  /*4470*/  IMAD.MOV.U32 R181, RZ, RZ, RZ ;  /* 0x000000ffffb57224 */ /* 0x000fe200078e00ff */
[----:B------:R-:W-:Y:S01]  /*4480*/  LOP3.LUT R168, R5, 0x30, R168, 0xf8, !PT ;  /* 0x0000003005a87812 */ /* 0x000fe200078ef8a8 */
[----:B------:R-:W-:Y:S01]  /*4490*/  UIADD3 UR4, UPT, UPT, UR43, 0x2200, URZ ;  /* 0x000022002b047890 */ /* 0x000fe2000fffe0ff */
[----:B------:R-:W-:Y:S01]  /*44a0*/  IMAD.MOV.U32 R173, RZ, RZ, RZ ;  /* 0x000000ffffad7224 */ /* 0x000fe200078e00ff */
[----:B------:R-:W2:Y:S01]  /*44b0*/  LDCU.64 UR46, c[0x0][0x348] ;  /* 0x00006900ff2e77ac */ /* 0x000ea20008000a00 */
[----:B------:R-:W-:Y:S01]  /*44c0*/  LOP3.LUT R168, R168, 0x1e40, R3, 0xf8, !PT ;  /* 0x00001e40a8a87812 */ /* 0x000fe200078ef803 */
[----:B------:R-:W4:Y:S01]  /*44d0*/  LDC R74, c[0x0][0xb0c] ;  /* 0x0002c300ff4a7b82 */ /* 0x000f220000000800 */
[----:B------:R-:W-:Y:S01]  /*44e0*/  IMAD.SHL.U32 R3, R166, 0x10, RZ ;  /* 0x00000010a6037824 */ /* 0x000fe200078e00ff */
[----:B------:R-:W-:Y:S01]  /*44f0*/  MOV R179, UR4 ;  /* 0x0000000400b37c02 */ /* 0x000fe20008000f00 */
[----:B------:R-:W1:Y:S03]  /*4500*/  LDCU.64 UR38, c[0x0][0x888] ;  /* 0x00011100ff2677ac */ /* 0x000e660008000a00 */
[C---:B------:R-:W-:Y:S01]  /*4510*/  LOP3.LUT R5, R3.reuse, 0x20, RZ, 0xc0, !PT ;  /* 0x0000002003057812 */ /* 0x040fe200078ec0ff */
[----:B------:R-:W3:Y:S01]  /*4520*/  LDS R0, [UR43+0x100] ;  /* 0x0001002bff007984 */ /* 0x000ee20008000800 */
[----:B------:R-:W1:Y:S01]  /*4530*/  LDC R170, c[0x0][0xb20] ;  /* 0x0002c800ffaa7b82 */ /* 0x000e620000000800 */
[----:B------:R-:W-:Y:S01]  /*4540*/  LOP3.LUT R3, R3, 0x40, RZ, 0xc0, !PT ;  /* 0x0000004003037812 */ /* 0x000fe200078ec0ff */
[----:B------:R-:W-:-:S06]  /*4550*/  UIADD3 UR42, UPT, UPT, UR43, 0x200, URZ ;  /* 0x000002002b2a7890 */ /* 0x000fcc000fffe0ff */
[----:B------:R-:W1:Y:S08]  /*4560*/  LDC R73, c[0x0][0xb30] ;  /* 0x0002cc00ff497b82 */ /* 0x000e700000000800 */
[----:B------:R-:W1:Y:S08]  /*4570*/  LDC.64 R152, c[0x0][0xb10] ;  /* 0x0002c400ff987b82 */ /* 0x000e700000000a00 */
[----:B------:R-:W1:Y:S08]  /*4580*/  LDC.64 R70, c[0x0][0xb18] ;  /* 0x0002c600ff467b82 */ /* 0x000e700000000a00 */
[----:B------:R-:W1:Y:S01]  /*4590*/  LDC.64 R148, c[0x0][0x888] ;  /* 0x00022200ff947b82 */ /* 0x000e620000000a00 */
[----:B---3--:R-:W-:-:S07]  /*45a0*/  IMAD.IADD R79, R0, 0x1, R79 ;  /* 0x00000001004f7824 */ /* 0x008fce00078e024f */
[----:B------:R-:W3:Y:S01]  /*45b0*/  LDC.64 R68, c[0x0][0xb28] ;  /* 0x0002ca00ff447b82 */ /* 0x000ee20000000a00 */
[----:B------:R-:W-:-:S05]  /*45c0*/  VIADD R0, R168, UR43 ;  /* 0x0000002ba8007c36 */ /* 0x000fca0008000000 */
[--C-:B------:R-:W-:Y:S02]  /*45d0*/  IADD3 R178, PT, PT, -R5, 0x200, R0.reuse ;  /* 0x0000020005b27810 */ /* 0x100fe40007ffe100 */
[----:B------:R-:W1:Y:S01]  /*45e0*/  LDC.64 R150, c[0x0][0x890] ;  /* 0x00022400ff967b82 */ /* 0x000e620000000a00 */
[----:B------:R-:W-:Y:S02]  /*45f0*/  IADD3 R177, PT, PT, -R3, 0x200, R0 ;  /* 0x0000020003b17810 */ /* 0x000fe40007ffe100 */
[----:B------:R-:W-:-:S05]  /*4600*/  IMAD.IADD R176, R178, 0x1, -R3 ;  /* 0x00000001b2b07824 */ /* 0x000fca00078e0a03 */
[----:B------:R-:W1:Y:S08]  /*4610*/  LDC.64 R146, c[0x0][0x8b0] ;  /* 0x00022c00ff927b82 */ /* 0x000e700000000a00 */
[----:B------:R-:W1:Y:S08]  /*4620*/  LDC.64 R144, c[0x0][0x8a8] ;  /* 0x00022a00ff907b82 */ /* 0x000e700000000a00 */
[----:B--2-4-:R-:W1:Y:S02]  /*4630*/  LDC R172, c[0x0][0x374] ;  /* 0x0000dd00ffac7b82 */ /* 0x014e640000000800 */
.L_x_93:
[C---:B------:R-:W-:Y:S02]  /*4640*/  LEA R0, R181.reuse, UR43, 0x3 ;  /* 0x0000002bb5007c11 */ /* 0x040fe4000f8e18ff */
[----:B------:R-:W-:Y:S02]  /*4650*/  SHF.L.U32 R3, R174, 0x1f, RZ ;  /* 0x0000001fae037819 */ /* 0x000fe400000006ff */
[----:B------:R-:W-:Y:S02]  /*4660*/  LEA R16, R181, UR43, 0x4 ;  /* 0x0000002bb5107c11 */ /* 0x000fe4000f8e20ff */
[----:B--2---:R-:W2:Y:S02]  /*4670*/  SYNCS.PHASECHK.TRANS64.TRYWAIT P0, [R0+URZ+0x50], R3 ;  /* 0x00005003000075a7 */ /* 0x004ea400080011ff */
[----:B-12---:R-:W-:Y:S05]  /*4680*/  @!P0 BRA `(.L_x_76) ;  /* 0x0000002800488947 */ /* 0x006fea0003800000 */
.L_x_123:
[----:B------:R-:W4:Y:S01]  /*4690*/  LDC.64 R12, c[0x0][0xb10] ;  /* 0x0002c400ff0c7b82 */ /* 0x000f220000000a00 */
[----:B------:R-:W3:Y:S01]  /*46a0*/  LDS.128 R16, [R16+0xe0] ;  /* 0x0000e00010107984 */ /* 0x000ee20000000c00 */
[----:B-1----:R-:W-:Y:S01]  /*46b0*/  ISETP.NE.AND P1, PT, R73, 0x1, PT ;  /* 0x000000014900780c */ /* 0x002fe20003f25270 */
[----:B--2---:R-:W-:Y:S01]  /*46c0*/  VIADD R0, R0, 0x60 ;  /* 0x0000006000007836 */ /* 0x004fe20000000000 */
[----:B------:R-:W-:Y:S04]  /*46d0*/  ISETP.GE.AND P0, PT, R72, 0x1, PT ;  /* 0x000000014800780c */ /* 0x000fe80003f06270 */
[----:B------:R-:W1:Y:S01]  /*46e0*/  LDC.64 R10, c[0x0][0xb18] ;  /* 0x0002c600ff0a7b82 */ /* 0x000e620000000a00 */
[----:B------:R-:W-:Y:S01]  /*46f0*/  PRMT R0, RZ, 0x654, R0 ;  /* 0x00000654ff007816 */ /* 0x000fe20000000000 */
[----:B------:R-:W-:Y:S01]  /*4700*/  @!PT LDS RZ, [RZ] ;  /* 0x00000000fffff984 */ /* 0x000fe20000000800 */
[----:B------:R-:W-:Y:S01]  /*4710*/  @!PT LDS RZ, [RZ] ;  /* 0x00000000fffff984 */ /* 0x000fe20000000800 */
[----:B------:R-:W-:Y:S01]  /*4720*/  @!PT LDS RZ, [RZ] ;  /* 0x00000000fffff984 */ /* 0x000fe20000000800 */
[----:B------:R-:W-:Y:S01]  /*4730*/  @!PT LDS RZ, [RZ] ;  /* 0x00000000fffff984 */ /* 0x000fe20000000800 */
[----:B------:R2:W-:Y:S06]  /*4740*/  MEMBAR.ALL.CTA ;  /* 0x0000000000007992 */ /* 0x0005ec0000008000 */
[----:B--2---:R-:W2:Y:S01]  /*4750*/  FENCE.VIEW.ASYNC.S ;  /* 0x00000000000073c6 */ /* 0x004ea20000000000 */
[----:B------:R-:W1:Y:S08]  /*4760*/  @!P1 LDC R14, c[0x0][0xb20] ;  /* 0x0002c800ff0e9b82 */ /* 0x000e700000000800 */
[----:B------:R-:W1:Y:S01]  /*4770*/  @!P1 LDC R9, c[0x0][0xb0c] ;  /* 0x0002c300ff099b82 */ /* 0x000e620000000800 */
[----:B--2---:R2:W-:Y:S01]  /*4780*/  SYNCS.ARRIVE.TRANS64.RED.A1T0 RZ, [R0+URZ], RZ ;  /* 0x000000ff00ff79a7 */ /* 0x0045e200081004ff */
[----:B---3--:R-:W-:Y:S04]  /*4790*/  LOP3.LUT P4, RZ, R18, 0x1, RZ, 0xc0, !PT ;  /* 0x0000000112ff7812 */ /* 0x008fe8000788c0ff */
[----:B------:R-:W-:Y:S09]  /*47a0*/  P2R R180, PR, RZ, 0x10 ;  /* 0x00000010ffb47803 */ /* 0x000ff20000000000 */
[----:B------:R-:W-:Y:S02]  /*47b0*/  @P4 MOV R77, R16 ;  /* 0x00000010004d4202 */ /* 0x000fe40000000f00 */
[----:B------:R-:W-:Y:S01]  /*47c0*/  @P4 LOP3.LUT R75, R17, 0xffff, RZ, 0xc0, !PT ;  /* 0x0000ffff114b4812 */ /* 0x000fe200078ec0ff */
[----:B--2-4-:R-:W-:Y:S06]  /*47d0*/  @!P0 BRA `(.L_x_77) ;  /* 0x0000000000a48947 */ /* 0x014fec0003800000 */
[----:B------:R-:W-:Y:S01]  /*47e0*/  IMAD.HI.U32 R21, R172, R71, RZ ;  /* 0x00000047ac157227 */ /* 0x000fe200078e00ff */
[----:B------:R-:W-:Y:S02]  /*47f0*/  ISETP.NE.AND P0, PT, R70, 0x1, PT ;  /* 0x000000014600780c */ /* 0x000fe40003f05270 */
[----:B------:R-:W-:Y:S01]  /*4800*/  ISETP.NE.AND P2, PT, R72, 0x1, PT ;  /* 0x000000014800780c */ /* 0x000fe20003f45270 */
[----:B------:R-:W-:Y:S01]  /*4810*/  IMAD.HI.U32 R20, R167, R152, RZ ;  /* 0x00000098a7147227 */ /* 0x000fe200078e00ff */
[----:B------:R-:W-:Y:S02]  /*4820*/  SHF.R.U32.HI R21, RZ, R170, R21 ;  /* 0x000000aaff157219 */ /* 0x000fe40000011615 */
[----:B------:R-:W-:Y:S01]  /*4830*/  ISETP.NE.AND P3, PT, R74, 0x1, PT ;  /* 0x000000014a00780c */ /* 0x000fe20003f65270 */
[----:B------:R-:W-:Y:S01]  /*4840*/  IMAD.HI.U32 R24, R77, R152, RZ ;  /* 0x000000984d187227 */ /* 0x000fe200078e00ff */
[----:B------:R-:W-:Y:S02]  /*4850*/  SHF.R.U32.HI R20, RZ, R153, R20 ;  /* 0x00000099ff147219 */ /* 0x000fe40000011614 */
[----:B------:R-:W-:Y:S01]  /*4860*/  SEL R3, R172, R21, !P0 ;  /* 0x00000015ac037207 */ /* 0x000fe20004000000 */
[----:B------:R-:W-:Y:S01]  /*4870*/  IMAD.HI.U32 R21, R75, R71, RZ ;  /* 0x000000474b157227 */ /* 0x000fe200078e00ff */
[----:B------:R-:W-:Y:S02]  /*4880*/  SEL R7, R167, R20, !P3 ;  /* 0x00000014a7077207 */ /* 0x000fe40005800000 */
[----:B------:R-:W-:Y:S01]  /*4890*/  SHF.R.U32.HI R24, RZ, R153, R24 ;  /* 0x00000099ff187219 */ /* 0x000fe20000011618 */
[-C--:B------:R-:W-:Y:S04]  /*48a0*/  IMAD.HI.U32 R20, R3, R68.reuse, RZ ;  /* 0x0000004403147227 */ /* 0x080fe800078e00ff */
[----:B------:R-:W-:Y:S01]  /*48b0*/  IMAD.HI.U32 R22, R7, R68, RZ ;  /* 0x0000004407167227 */ /* 0x000fe200078e00ff */
[-C--:B------:R-:W-:Y:S02]  /*48c0*/  @P2 SHF.R.U32.HI R3, RZ, R69.reuse, R20 ;  /* 0x00000045ff032219 */ /* 0x080fe40000011614 */
[----:B------:R-:W-:Y:S02]  /*48d0*/  SHF.R.U32.HI R20, RZ, R170, R21 ;  /* 0x000000aaff147219 */ /* 0x000fe40000011615 */
[----:B------:R-:W-:Y:S01]  /*48e0*/  @P2 SHF.R.U32.HI R7, RZ, R69, R22 ;  /* 0x00000045ff072219 */ /* 0x000fe20000011616 */
[C---:B------:R-:W-:Y:S01]  /*48f0*/  IMAD R2, R72.reuse, R3, RZ ;  /* 0x0000000348027224 */ /* 0x040fe200078e02ff */
[----:B------:R-:W-:Y:S02]  /*4900*/  SEL R5, R75, R20, !P0 ;  /* 0x000000144b057207 */ /* 0x000fe40004000000 */
[----:B------:R-:W-:Y:S01]  /*4910*/  SEL R3, R77, R24, !P3 ;  /* 0x000000184d037207 */ /* 0x000fe20005800000 */
[----:B------:R-:W-:Y:S01]  /*4920*/  IMAD R4, R72, R7, RZ ;  /* 0x0000000748047224 */ /* 0x000fe200078e02ff */
[C---:B------:R-:W-:Y:S01]  /*4930*/  ISETP.GE.AND P0, PT, R5.reuse, R2, PT ;  /* 0x000000020500720c */ /* 0x040fe20003f06270 */
[----:B------:R-:W-:Y:S03]  /*4940*/  IMAD.HI.U32 R6, R5, R68, RZ ;  /* 0x0000004405067227 */ /* 0x000fe600078e00ff */
[----:B------:R-:W-:Y:S01]  /*4950*/  ISETP.GE.OR P0, PT, R3, R4, P0 ;  /* 0x000000040300720c */ /* 0x000fe20000706670 */
[----:B------:R-:W-:Y:S01]  /*4960*/  IMAD.MOV R4, RZ, RZ, -R3 ;  /* 0x000000ffff047224 */ /* 0x000fe200078e0a03 */
[-C--:B------:R-:W-:Y:S03]  /*4970*/  SHF.R.U32.HI R6, RZ, R69.reuse, R6 ;  /* 0x00000045ff067219 */ /* 0x080fe60000011606 */
[----:B------:R-:W-:Y:S01]  /*4980*/  IMAD R77, R74, R4, R77 ;  /* 0x000000044a4d7224 */ /* 0x000fe200078e024d */
[----:B------:R-:W-:Y:S05]  /*4990*/  SEL R15, R5, R6, !P2 ;  /* 0x00000006050f7207 */ /* 0x000fea0005000000 */
[----:B------:R-:W-:Y:S02]  /*49a0*/  IMAD.MOV R6, RZ, RZ, -R15 ;  /* 0x000000ffff067224 */ /* 0x000fe400078e0a0f */
[C---:B------:R-:W-:Y:S04]  /*49b0*/  @!P0 IMAD.HI.U32 R2, R3.reuse, R68, RZ ;  /* 0x0000004403028227 */ /* 0x040fe800078e00ff */
[----:B------:R-:W-:Y:S01]  /*49c0*/  IMAD R6, R72, R6, R5 ;  /* 0x0000000648067224 */ /* 0x000fe200078e0205 */
[----:B------:R-:W-:Y:S04]  /*49d0*/  @!P0 SHF.R.U32.HI R2, RZ, R69, R2 ;  /* 0x00000045ff028219 */ /* 0x000fe80000011602 */
[----:B------:R-:W-:Y:S02]  /*49e0*/  @!P0 SEL R0, R3, R2, !P2 ;  /* 0x0000000203008207 */ /* 0x000fe40005000000 */
[----:B------:R-:W-:Y:S02]  /*49f0*/  IADD3 R2, PT, PT, -R5, RZ, RZ ;  /* 0x000000ff05027210 */ /* 0x000fe40007ffe1ff */
[----:B------:R-:W-:Y:S01]  /*4a00*/  @!P0 IADD3 R8, PT, PT, R15, -R0, RZ ;  /* 0x800000000f088210 */ /* 0x000fe20007ffe0ff */
[----:B------:R-:W-:Y:S02]  /*4a10*/  @!P0 IMAD R0, R7, R6, R0 ;  /* 0x0000000607008224 */ /* 0x000fe400078e0200 */
[----:B------:R-:W-:Y:S02]  /*4a20*/  IMAD R75, R70, R2, R75 ;  /* 0x00000002464b7224 */ /* 0x000fe400078e024b */
[----:B------:R-:W-:Y:S02]  /*4a30*/  @!P0 IMAD R5, R8, R72, R3 ;  /* 0x0000004808058224 */ /* 0x000fe400078e0203 */
[----:B------:R-:W-:Y:S04]  /*4a40*/  @!P0 IMAD.MOV.U32 R3, RZ, RZ, R0 ;  /* 0x000000ffff038224 */ /* 0x000fe800078e0000 */
[----:B------:R-:W-:Y:S02]  /*4a50*/  IMAD R77, R3, R74, R77 ;  /* 0x0000004a034d7224 */ /* 0x000fe400078e024d */
[----:B------:R-:W-:Y:S07]  /*4a60*/  IMAD R75, R5, R70, R75 ;  /* 0x00000046054b7224 */ /* 0x000fee00078e024b */
.L_x_77:
[----:B------:R-:W-:Y:S01]  /*4a70*/  @!P1 IMAD.HI.U32 R0, R77, R12, RZ ;  /* 0x0000000c4d009227 */ /* 0x000fe200078e00ff */
[----:B-1----:R-:W-:Y:S01]  /*4a80*/  @!P1 ISETP.NE.AND P0, PT, R10, 0x1, PT ;  /* 0x000000010a00980c */ /* 0x002fe20003f05270 */
[----:B------:R-:W-:Y:S01]  /*4a90*/  ULOP3.LUT UP0, URZ, UR42, 0x1b0, URZ, 0xc0, !UPT ;  /* 0x000001b02aff7892 */ /* 0x000fe2000f80c0ff */
[----:B------:R-:W-:Y:S01]  /*4aa0*/  @!P1 ISETP.NE.AND P2, PT, R9, 0x1, PT ;  /* 0x000000010900980c */ /* 0x000fe20003f45270 */
[----:B------:R-:W-:Y:S01]  /*4ab0*/  @!P1 IMAD.HI.U32 R3, R75, R11, RZ ;  /* 0x0000000b4b039227 */ /* 0x000fe200078e00ff */
[----:B------:R-:W-:Y:S02]  /*4ac0*/  @!P1 SHF.R.U32.HI R0, RZ, R13, R0 ;  /* 0x0000000dff009219 */ /* 0x000fe40000011600 */
[----:B------:R-:W-:Y:S01]  /*4ad0*/  @P4 SHF.R.U32.HI R171, RZ, 0x10, R17 ;  /* 0x00000010ffab4819 */ /* 0x000fe20000011611 */
[----:B------:R-:W-:Y:S01]  /*4ae0*/  VIADD R181, R181, 0x1 ;  /* 0x00000001b5b57836 */ /* 0x000fe20000000000 */
[----:B------:R-:W-:Y:S02]  /*4af0*/  @!P1 SHF.R.U32.HI R2, RZ, R14, R3 ;  /* 0x0000000eff029219 */ /* 0x000fe40000011603 */
[----:B------:R-:W-:Y:S02]  /*4b00*/  @!P1 SEL R3, R77, R0, !P2 ;  /* 0x000000004d039207 */ /* 0x000fe40005000000 */
[----:B------:R-:W-:Y:S05]  /*4b10*/  @!P1 SEL R2, R75, R2, !P0 ;  /* 0x000000024b029207 */ /* 0x000fea0004000000 */
[----:B------:R-:W-:Y:S02]  /*4b20*/  @!P1 IMAD.IADD R0, R2, 0x1, -R3 ;  /* 0x0000000102009824 */ /* 0x000fe400078e0a03 */
[----:B------:R-:W-:Y:S02]  /*4b30*/  @!P1 IMAD.IADD R2, R3, 0x1, -R2 ;  /* 0x0000000103029824 */ /* 0x000fe400078e0a02 */
[----:B------:R-:W-:Y:S02]  /*4b40*/  @!P1 IMAD R77, R0, R9, R77 ;  /* 0x00000009004d9224 */ /* 0x000fe400078e024d */
[----:B------:R-:W-:Y:S01]  /*4b50*/  @!P1 IMAD R75, R2, R10, R75 ;  /* 0x0000000a024b9224 */ /* 0x000fe200078e024b */
[----:B------:R-:W-:Y:S06]  /*4b60*/  BRA.U !UP0, `(.L_x_78) ;  /* 0x0000000108407547 */ /* 0x000fec000b800000 */
[----:B------:R-:W1:Y:S01]  /*4b70*/  LDCU.64 UR8, c[0x4][0x80] ;  /* 0x01001000ff0877ac */ /* 0x000e620008000a00 */
[----:B------:R-:W-:Y:S01]  /*4b80*/  MOV R3, 0x0 ;  /* 0x0000000000037802 */ /* 0x000fe20000000f00 */
[----:B------:R-:W-:Y:S02]  /*4b90*/  HFMA2 R12, -RZ, RZ, 0, 5.9604644775390625e-08 ;  /* 0x00000001ff0c7431 */ /* 0x000fe400000001ff */
[----:B------:R-:W-:Y:S02]  /*4ba0*/  IMAD.MOV.U32 R8, RZ, RZ, 0x70 ;  /* 0x00000070ff087424 */ /* 0x000fe400078e00ff */
[----:B------:R-:W-:Y:S01]  /*4bb0*/  IMAD.MOV.U32 R13, RZ, RZ, RZ ;  /* 0x000000ffff0d7224 */ /* 0x000fe200078e00ff */
[----:B------:R-:W2:Y:S01]  /*4bc0*/  LDCU.64 UR6, c[0x4][0x88] ;  /* 0x01001100ff0677ac */ /* 0x000ea20008000a00 */
[----:B------:R-:W3:Y:S01]  /*4bd0*/  LDC.64 R2, c[0x4][R3] ;  /* 0x0100000003027b82 */ /* 0x000ee20000000a00 */
[----:B------:R-:W4:Y:S01]  /*4be0*/  LDCU.64 UR4, c[0x4][0x8] ;  /* 0x01000100ff0477ac */ /* 0x000f220008000a00 */
[----:B-1----:R-:W-:Y:S01]  /*4bf0*/  MOV R5, UR9 ;  /* 0x0000000900057c02 */ /* 0x002fe20008000f00 */
[----:B------:R-:W-:Y:S01]  /*4c00*/  IMAD.U32 R4, RZ, RZ, UR8 ;  /* 0x00000008ff047e24 */ /* 0x000fe2000f8e00ff */
[----:B--2---:R-:W-:Y:S01]  /*4c10*/  MOV R7, UR7 ;  /* 0x0000000700077c02 */ /* 0x004fe20008000f00 */
[----:B------:R-:W-:Y:S01]  /*4c20*/  IMAD.U32 R6, RZ, RZ, UR6 ;  /* 0x00000006ff067e24 */ /* 0x000fe2000f8e00ff */
[----:B----4-:R-:W-:Y:S01]  /*4c30*/  MOV R11, UR5 ;  /* 0x00000005000b7c02 */ /* 0x010fe20008000f00 */
[----:B------:R-:W-:Y:S02]  /*4c40*/  IMAD.U32 R10, RZ, RZ, UR4 ;  /* 0x00000004ff0a7e24 */ /* 0x000fe4000f8e00ff */
[----:B------:R-:W-:Y:S07]  /*4c50*/  LEPC R20, `(.L_x_78) ;  /* 0x000000001014794e */ /* 0x000fee0000000000 */
[----:B---3-5:R-:W-:Y:S05]  /*4c60*/  CALL.ABS.NOINC R2 ;  /* 0x0000000002007343 */ /* 0x028fea0003c00000 */
.L_x_78:
[----:B------:R-:W-:Y:S01]  /*4c70*/  LOP3.LUT P0, RZ, R179, 0x1b0, RZ, 0xc0, !PT ;  /* 0x000001b0b3ff7812 */ /* 0x000fe2000780c0ff */
[----:B------:R-:W-:Y:S11]  /*4c80*/  BSSY.RECONVERGENT B6, `(.L_x_79) ;  /* 0x0000013000067945 */ /* 0x000ff60003800200 */
[----:B------:R-:W-:Y:S01]  /*4c90*/  @!UPT UIADD3 URZ, UPT, UPT, URZ, URZ, URZ ;  /* 0x000000fffffff290 */ /* 0x000fe2000fffe0ff */
[----:B------:R-:W-:Y:S05]  /*4ca0*/  @!P0 BRA `(.L_x_80) ;  /* 0x0000000000408947 */ /* 0x000fea0003800000 */
        /* <DEDUP_REMOVED lines=16> */
.L_x_80:
[----:B------:R-:W-:Y:S05]  /*4db0*/  BSYNC.RECONVERGENT B6 ;  /* 0x0000000000067941 */ /* 0x000fea0003800200 */
.L_x_79:
[----:B------:R-:W-:Y:S01]  /*4dc0*/  ISETP.NE.U32.AND P3, PT, R150, RZ, PT ;  /* 0x000000ff9600720c */ /* 0x000fe20003f65070 */
[----:B------:R-:W-:Y:S01]  /*4dd0*/  UISETP.NE.AND UP1, UPT, UR44, URZ, UPT ;  /* 0x000000ff2c00728c */ /* 0x000fe2000bf25270 */
[----:B------:R-:W-:Y:S02]  /*4de0*/  ISETP.NE.U32.AND P4, PT, R146, RZ, PT ;  /* 0x000000ff9200720c */ /* 0x000fe40003f85070 */
[----:B------:R-:W-:Y:S02]  /*4df0*/  ISETP.NE.AND.EX P3, PT, R151, RZ, PT, P3 ;  /* 0x000000ff9700720c */ /* 0x000fe40003f65330 */
[----:B------:R-:W-:Y:S02]  /*4e00*/  PLOP3.LUT P1, PT, PT, PT, PT, 0x8, 0x80 ;  /* 0x000000000080781c */ /* 0x000fe40003f2e170 */
[----:B------:R-:W-:Y:S02]  /*4e10*/  PLOP3.LUT P0, PT, PT, PT, UP1, 0x80, 0x8 ;  /* 0x000000000008781c */ /* 0x000fe40003f0f018 */
[----:B------:R-:W-:Y:S02]  /*4e20*/  ISETP.NE.AND.EX P4, PT, R147, RZ, PT, P4 ;  /* 0x000000ff9300720c */ /* 0x000fe40003f85340 */
[----:B------:R-:W1:Y:S09]  /*4e30*/  @UP1 LDCU.64 UR4, c[0x0][0x888] ;  /* 0x00011100ff0417ac */ /* 0x000e720008000a00 */
[----:B------:R-:W-:Y:S01]  /*4e40*/  @P0 PLOP3.LUT P1, PT, P3, PT, PT, 0x80, 0x8 ;  /* 0x000000000008081c */ /* 0x000fe20001f2f070 */
[----:B-1----:R-:W-:Y:S04]  /*4e50*/  @UP1 UISETP.NE.U32.AND UP0, UPT, UR4, URZ, UPT ;  /* 0x000000ff0400128c */ /* 0x002fe8000bf05070 */
[----:B------:R-:W-:Y:S04]  /*4e60*/  @UP1 UISETP.NE.AND.EX UP0, UPT, UR5, URZ, UPT, UP0 ;  /* 0x000000ff0500128c */ /* 0x000fe8000bf05300 */
[----:B------:R-:W-:Y:S01]  /*4e70*/  @UP1 USEL UR4, URZ, 0xffffffff, UP0 ;  /* 0xffffffffff041887 */ /* 0x000fe20008000000 */
[----:B------:R-:W-:Y:S11]  /*4e80*/  @!P3 BRA `(.L_x_81) ;  /* 0x00000000002cb947 */ /* 0x000ff60003800000 */
[----:B------:R-:W-:Y:S01]  /*4e90*/  ISETP.NE.U32.AND P2, PT, R148, RZ, PT ;  /* 0x000000ff9400720c */ /* 0x000fe20003f45070 */
[----:B------:R-:W-:Y:S03]  /*4ea0*/  IMAD.MOV.U32 R164, RZ, RZ, 0x1 ;  /* 0x00000001ffa47424 */ /* 0x000fe600078e00ff */
[----:B------:R-:W-:Y:S11]  /*4eb0*/  ISETP.NE.AND.EX P2, PT, R149, RZ, PT, P2 ;  /* 0x000000ff9500720c */ /* 0x000ff60003f45320 */
[----:B------:R-:W-:Y:S02]  /*4ec0*/  @!UPT UIADD3 URZ, UPT, UPT, URZ, URZ, URZ ;  /* 0x000000fffffff290 */ /* 0x000fe4000fffe0ff */
[----:B------:R-:W1:Y:S01]  /*4ed0*/  @P2 LDC.64 R2, c[0x0][0x888] ;  /* 0x00022200ff022b82 */ /* 0x000e620000000a00 */
[----:B------:R-:W-:Y:S04]  /*4ee0*/  @P2 IMAD R0, R150, UR36, RZ ;  /* 0x0000002496002c24 */ /* 0x000fe8000f8e02ff */
[----:B-1----:R-:W-:Y:S04]  /*4ef0*/  @P2 IMAD.WIDE R2, R0, 0x4, R2 ;  /* 0x0000000400022825 */ /* 0x002fe800078e0202 */
[----:B------:R-:W-:Y:S01]  /*4f00*/  HFMA2 R0, -RZ, RZ, 0, 5.9604644775390625e-08 ;  /* 0x00000001ff007431 */ /* 0x000fe200000001ff */
[----:B-----5:R1:W5:Y:S04]  /*4f10*/  @P2 LDG.E R81, desc[UR40][R2.64] ;  /* 0x0000002802512981 */ /* 0x020368000c1e1900 */
[----:B------:R-:W-:Y:S01]  /*4f20*/  @!P2 PRMT R164, R0, 0x7610, R164 ;  /* 0x0000761000a4a816 */ /* 0x000fe200000000a4 */
[----:B-1----:R-:W2:Y:S06]  /*4f30*/  @!P2 LDC R81, c[0x0][0x880] ;  /* 0x00022000ff51ab82 */ /* 0x002eac0000000800 */
.L_x_81:
[----:B------:R-:W-:Y:S05]  /*4f40*/  @!P4 BRA `(.L_x_82) ;  /* 0x000000000020c947 */ /* 0x000fea0003800000 */
[----:B------:R-:W-:Y:S04]  /*4f50*/  ISETP.NE.U32.AND P2, PT, R144, RZ, PT ;  /* 0x000000ff9000720c */ /* 0x000fe80003f45070 */
[----:B------:R-:W-:Y:S11]  /*4f60*/  ISETP.NE.AND.EX P2, PT, R145, RZ, PT, P2 ;  /* 0x000000ff9100720c */ /* 0x000ff60003f45320 */
[----:B------:R-:W-:Y:S02]  /*4f70*/  @!UPT UIADD3 URZ, UPT, UPT, URZ, URZ, URZ ;  /* 0x000000fffffff290 */ /* 0x000fe4000fffe0ff */
[----:B------:R-:W1:Y:S01]  /*4f80*/  @P2 LDC.64 R2, c[0x0][0x8a8] ;  /* 0x00022a00ff022b82 */ /* 0x000e620000000a00 */
[----:B------:R-:W-:Y:S04]  /*4f90*/  @P2 IMAD R0, R146, UR36, RZ ;  /* 0x0000002492002c24 */ /* 0x000fe8000f8e02ff */
[----:B-1----:R-:W-:Y:S05]  /*4fa0*/  @P2 IMAD.WIDE R2, R0, 0x4, R2 ;  /* 0x0000000400022825 */ /* 0x002fea00078e0202 */
[----:B-----5:R1:W5:Y:S02]  /*4fb0*/  @P2 LDG.E R78, desc[UR40][R2.64] ;  /* 0x00000028024e2981 */ /* 0x020364000c1e1900 */
[----:B-1----:R-:W3:Y:S02]  /*4fc0*/  @!P2 LDC R78, c[0x0][0x8a0] ;  /* 0x00022800ff4eab82 */ /* 0x002ee40000000800 */
.L_x_82:
[----:B--2--5:R-:W-:Y:S01]  /*4fd0*/  @P0 FSETP.NEU.AND P4, PT, R81, RZ, PT ;  /* 0x000000ff5100020b */ /* 0x024fe20003f8d000 */
[----:B------:R-:W-:Y:S01]  /*4fe0*/  IMAD.U32 R0, RZ, RZ, UR4 ;  /* 0x00000004ff007e24 */ /* 0x000fe2000f8e00ff */
[----:B------:R-:W-:Y:S01]  /*4ff0*/  @P0 LOP3.LUT P2, RZ, R164, 0xff, RZ, 0xc0, !PT ;  /* 0x000000ffa4ff0812 */ /* 0x000fe2000784c0ff */
[----:B------:R-:W-:Y:S01]  /*5000*/  BSSY B1, `(.L_x_83) ;  /* 0x000003d000017945 */ /* 0x000fe20003800000 */
[----:B------:R-:W-:Y:S01]  /*5010*/  @P0 SEL R3, RZ, 0xffffffff, P4 ;  /* 0xffffffffff030807 */ /* 0x000fe20002000000 */
[C---:B------:R-:W-:Y:S01]  /*5020*/  IMAD R64, R76.reuse, 0x40, R79 ;  /* 0x000000404c407824 */ /* 0x040fe200078e024f */
[----:B------:R-:W-:Y:S02]  /*5030*/  LEA R156, R76, UR43, 0x3 ;  /* 0x0000002b4c9c7c11 */ /* 0x000fe4000f8e18ff */
[----:B------:R-:W-:Y:S02]  /*5040*/  CS2R R86, SRZ ;  /* 0x0000000000567805 */ /* 0x000fe4000001ff00 */
[----:B------:R-:W-:Y:S02]  /*5050*/  @P1 SEL R3, R0, R3, !P2 ;  /* 0x0000000300031207 */ /* 0x000fe40005000000 */
[----:B------:R-:W-:Y:S02]  /*5060*/  CS2R R84, SRZ ;  /* 0x0000000000547805 */ /* 0x000fe4000001ff00 */
[----:B------:R-:W-:Y:S02]  /*5070*/  SHF.L.U32 R5, R175, 0x1f, RZ ;  /* 0x0000001faf057819 */ /* 0x000fe400000006ff */
[----:B------:R-:W-:Y:S02]  /*5080*/  CS2R R90, SRZ ;  /* 0x00000000005a7805 */ /* 0x000fe4000001ff00 */
[----:B------:R-:W-:Y:S02]  /*5090*/  @P0 LOP3.LUT R3, R3, 0x1, RZ, 0xc0, !PT ;  /* 0x0000000103030812 */ /* 0x000fe400078ec0ff */
[----:B------:R-:W-:Y:S02]  /*50a0*/  CS2R R88, SRZ ;  /* 0x0000000000587805 */ /* 0x000fe4000001ff00 */
[----:B------:R-:W-:Y:S02]  /*50b0*/  PLOP3.LUT P5, PT, PT, PT, PT, 0x8, 0x80 ;  /* 0x000000000080781c */ /* 0x000fe40003fae170 */
[----:B------:R-:W-:Y:S02]  /*50c0*/  CS2R R98, SRZ ;  /* 0x0000000000627805 */ /* 0x000fe4000001ff00 */
[----:B------:R-:W-:Y:S02]  /*50d0*/  ISETP.NE.U32.OR P1, PT, R3, 0x1, !P0 ;  /* 0x000000010300780c */ /* 0x000fe40004725470 */
[----:B------:R-:W-:Y:S02]  /*50e0*/  CS2R R96, SRZ ;  /* 0x0000000000607805 */ /* 0x000fe4000001ff00 */
[----:B------:R-:W-:Y:S02]  /*50f0*/  CS2R R94, SRZ ;  /* 0x00000000005e7805 */ /* 0x000fe4000001ff00 */
[----:B------:R-:W-:Y:S07]  /*5100*/  CS2R R92, SRZ ;  /* 0x00000000005c7805 */ /* 0x000fee000001ff00 */
[----:B------:R-:W-:Y:S04]  /*5110*/  @P1 SHF.L.U32 R2, R173, 0x1f, RZ ;  /* 0x0000001fad021819 */ /* 0x000fe800000006ff */
[----:B------:R-:W1:Y:S01]  /*5120*/  @P1 SYNCS.PHASECHK.TRANS64.TRYWAIT P0, [UR43+0x30], R2 ;  /* 0x00003002ff0015a7 */ /* 0x000e62000800112b */
[----:B------:R2:W4:Y:S01]  /*5130*/  SYNCS.PHASECHK.TRANS64.TRYWAIT P4, [R156+URZ+0x70], R5 ;  /* 0x000070059c0075a7 */ /* 0x00052200080811ff */
[----:B-1----:R-:W-:Y:S01]  /*5140*/  @P1 PLOP3.LUT P5, PT, P0, PT, PT, 0x8, 0x80 ;  /* 0x000000000080181c */ /* 0x002fe200007ae170 */
[----:B------:R-:W-:Y:S01]  /*5150*/  @!UPT UIADD3 URZ, UPT, UPT, URZ, URZ, URZ ;  /* 0x000000fffffff290 */ /* 0x000fe2000fffe0ff */
[----:B--2-4-:R-:W-:Y:S11]  /*5160*/  @!P1 BRA `(.L_x_84) ;  /* 0x0000000000989947 */ /* 0x014ff60003800000 */
[----:B------:R-:W-:Y:S01]  /*5170*/  ISETP.NE.U32.AND P0, PT, RZ, UR38, PT ;  /* 0x00000026ff007c0c */ /* 0x000fe2000bf05070 */
[----:B------:R-:W-:Y:S01]  /*5180*/  BSSY B0, `(.L_x_85) ;  /* 0x0000016000007945 */ /* 0x000fe20003800000 */
[----:B------:R-:W-:Y:S02]  /*5190*/  FSETP.NEU.AND P2, PT, R81, RZ, PT ;  /* 0x000000ff5100720b */ /* 0x000fe40003f4d000 */
[----:B------:R-:W-:Y:S02]  /*51a0*/  CS2R R94, SRZ ;  /* 0x00000000005e7805 */ /* 0x000fe4000001ff00 */
[----:B------:R-:W-:Y:S02]  /*51b0*/  ISETP.NE.AND.EX P0, PT, RZ, UR39, PT, P0 ;  /* 0x00000027ff007c0c */ /* 0x000fe4000bf05300 */
[----:B------:R-:W-:Y:S02]  /*51c0*/  CS2R R92, SRZ ;  /* 0x00000000005c7805 */ /* 0x000fe4000001ff00 */
[----:B------:R-:W-:Y:S02]  /*51d0*/  LOP3.LUT P1, RZ, R164, 0xff, RZ, 0xc0, !PT ;  /* 0x000000ffa4ff7812 */ /* 0x000fe4000782c0ff */
[----:B------:R-:W-:Y:S02]  /*51e0*/  CS2R R98, SRZ ;  /* 0x0000000000627805 */ /* 0x000fe4000001ff00 */
[----:B------:R-:W-:Y:S02]  /*51f0*/  SEL R0, RZ, 0xffffffff, P2 ;  /* 0xffffffffff007807 */ /* 0x000fe40001000000 */
[----:B------:R-:W-:Y:S02]  /*5200*/  CS2R R96, SRZ ;  /* 0x0000000000607805 */ /* 0x000fe4000001ff00 */
[----:B------:R-:W-:Y:S02]  /*5210*/  SEL R3, RZ, 0xffffffff, P0 ;  /* 0xffffffffff037807 */ /* 0x000fe40000000000 */
[----:B------:R-:W-:Y:S02]  /*5220*/  CS2R R90, SRZ ;  /* 0x00000000005a7805 */ /* 0x000fe4000001ff00 */
[----:B------:R-:W-:Y:S02]  /*5230*/  CS2R R88, SRZ ;  /* 0x0000000000587805 */ /* 0x000fe4000001ff00 */
[----:B------:R-:W-:Y:S02]  /*5240*/  CS2R R86, SRZ ;  /* 0x0000000000567805 */ /* 0x000fe4000001ff00 */
[----:B------:R-:W-:Y:S02]  /*5250*/  @P3 SEL R0, R3, R0, !P1 ;  /* 0x0000000003003207 */ /* 0x000fe40004800000 */
[----:B------:R-:W-:Y:S02]  /*5260*/  CS2R R84, SRZ ;  /* 0x0000000000547805 */ /* 0x000fe4000001ff00 */
[----:B------:R-:W-:Y:S04]  /*5270*/  LOP3.LUT R0, R0, 0x1, RZ, 0xc0, !PT ;  /* 0x0000000100007812 */ /* 0x000fe800078ec0ff */
[----:B------:R-:W-:Y:S01]  /*5280*/  ISETP.NE.U32.AND P0, PT, R0, 0x1, PT ;  /* 0x000000010000780c */ /* 0x000fe20003f05070 */
[----:B------:R-:W-:Y:S01]  /*5290*/  @!UPT UIADD3 URZ, UPT, UPT, URZ, URZ, URZ ;  /* 0x000000fffffff290 */ /* 0x000fe2000fffe0ff */
[----:B------:R-:W-:Y:S11]  /*52a0*/  @!P5 BRA `(.L_x_86) ;  /* 0x00000000000cd947 */ /* 0x000ff60003800000 */
[----:B------:R-:W-:Y:S04]  /*52b0*/  SHF.L.U32 R3, R173, 0x1f, RZ ;  /* 0x0000001fad037819 */ /* 0x000fe800000006ff */
[----:B------:R-:W1:Y:S02]  /*52c0*/  SYNCS.PHASECHK.TRANS64.TRYWAIT P1, [UR43+0x30], R3 ;  /* 0x00003003ff0075a7 */ /* 0x000e64000802112b */
[----:B-1----:R-:W-:Y:S05]  /*52d0*/  @!P1 BRA `(.L_x_87) ;  /* 0x0000001c00489947 */ /* 0x002fea0003800000 */
.L_x_86:
[----:B------:R-:W-:Y:S05]  /*52e0*/  BSYNC B0 ;  /* 0x0000000000007941 */ /* 0x000fea0003800000 */
.L_x_85:
[----:B------:R2:W4:Y:S01]  /*52f0*/  @P0 LDS.128 R92, [R168+UR43+0x200] ;  /* 0x0002002ba85c0984 */ /* 0x0005220008000c00 */
[----:B------:R-:W-:Y:S01]  /*5300*/  UIADD3 UR4, UPT, UPT, UR43, 0x38, URZ ;  /* 0x000000382b047890 */ /* 0x000fe2000fffe0ff */
[----:B------:R-:W-:Y:S02]  /*5310*/  LOP3.LUT R173, R173, 0x1, RZ, 0x3c, !PT ;  /* 0x00000001adad7812 */ /* 0x000fe400078e3cff */
[----:B------:R2:W1:Y:S01]  /*5320*/  @P0 LDS.128 R96, [R178+0x10] ;  /* 0x00001000b2600984 */ /* 0x0004620000000c00 */
[----:B------:R-:W-:Y:S03]  /*5330*/  UPRMT UR4, UR37, 0x654, UR4 ;  /* 0x0000065425047896 */ /* 0x000fe60008000004 */
[----:B------:R2:W1:Y:S04]  /*5340*/  @P0 LDS.128 R88, [R177+0x20] ;  /* 0x00002000b1580984 */ /* 0x0004680000000c00 */
[----:B------:R2:W1:Y:S01]  /*5350*/  @P0 LDS.128 R84, [R176+0x30] ;  /* 0x00003000b0540984 */ /* 0x0004620000000c00 */
[----:B------:R-:W-:Y:S01]  /*5360*/  @!PT LDS RZ, [RZ] ;  /* 0x00000000fffff984 */ /* 0x000fe20000000800 */
[----:B------:R-:W-:Y:S01]  /*5370*/  @!PT LDS RZ, [RZ] ;  /* 0x00000000fffff984 */ /* 0x000fe20000000800 */
[----:B------:R-:W-:Y:S01]  /*5380*/  @!PT LDS RZ, [RZ] ;  /* 0x00000000fffff984 */ /* 0x000fe20000000800 */
[----:B------:R-:W-:Y:S01]  /*5390*/  @!PT LDS RZ, [RZ] ;  /* 0x00000000fffff984 */ /* 0x000fe20000000800 */
[----:B------:R5:W-:Y:S06]  /*53a0*/  MEMBAR.ALL.CTA ;  /* 0x0000000000007992 */ /* 0x000bec0000008000 */
[----:B-----5:R-:W5:Y:S02]  /*53b0*/  FENCE.VIEW.ASYNC.S ;  /* 0x00000000000073c6 */ /* 0x020f640000000000 */
[----:B-----5:R-:W-:Y:S01]  /*53c0*/  SYNCS.ARRIVE.TRANS64.RED.A1T0 RZ, [UR4], RZ ;  /* 0x000000ffffff79a7 */ /* 0x020fe20008100404 */
.L_x_84:
[----:B------:R-:W-:Y:S05]  /*53d0*/  BSYNC B1 ;  /* 0x0000000000017941 */ /* 0x000fea0003800000 */
.L_x_83:
[----:B-1----:R-:W-:Y:S04]  /*53e0*/  SHF.R.U32.HI R0, RZ, 0x15, R64 ;  /* 0x00000015ff007819 */ /* 0x002fe80000011640 */
[----:B------:R-:W-:Y:S01]  /*53f0*/  LOP3.LUT P0, RZ, R0, 0x3, R169, 0x48, !PT ;  /* 0x0000000300ff7812 */ /* 0x000fe200078048a9 */
[----:B------:R-:W-:Y:S01]  /*5400*/  @!UPT UIADD3 URZ, UPT, UPT, URZ, URZ, URZ ;  /* 0x000000fffffff290 */ /* 0x000fe2000fffe0ff */
[----:B------:R-:W-:Y:S11]  /*5410*/  @P4 BRA `(.L_x_88) ;  /* 0x0000000000084947 */ /* 0x000ff60003800000 */
[----:B------:R-:W1:Y:S02]  /*5420*/  SYNCS.PHASECHK.TRANS64.TRYWAIT P1, [R156+URZ+0x70], R5 ;  /* 0x000070059c0075a7 */ /* 0x000e6400080211ff */
[----:B-1----:R-:W-:Y:S05]  /*5430*/  @!P1 BRA `(.L_x_89) ;  /* 0x0000001c00089947 */ /* 0x002fea0003800000 */
.L_x_88:
[----:B------:R-:W-:Y:S05]  /*5440*/  @!P0 BRA `(.L_x_90) ;  /* 0x0000000000408947 */ /* 0x000fea0003800000 */
[----:B------:R-:W1:Y:S01]  /*5450*/  LDCU.64 UR8, c[0x4][0x70] ;  /* 0x01000e00ff0877ac */ /* 0x000e620008000a00 */
[----:B------:R-:W-:Y:S01]  /*5460*/  MOV R3, 0x0 ;  /* 0x0000000000037802 */ /* 0x000fe20000000f00 */
[----:B------:R-:W-:Y:S02]  /*5470*/  HFMA2 R12, -RZ, RZ, 0, 5.9604644775390625e-08 ;  /* 0x00000001ff0c7431 */ /* 0x000fe400000001ff */
[----:B------:R-:W-:Y:S02]  /*5480*/  IMAD.MOV.U32 R8, RZ, RZ, 0x192 ;  /* 0x00000192ff087424 */ /* 0x000fe400078e00ff */
[----:B------:R-:W-:Y:S01]  /*5490*/  IMAD.MOV.U32 R13, RZ, RZ, RZ ;  /* 0x000000ffff0d7224 */ /* 0x000fe200078e00ff */
[----:B------:R-:W5:Y:S01]  /*54a0*/  LDCU.64 UR6, c[0x4][0x78] ;  /* 0x01000f00ff0677ac */ /* 0x000f620008000a00 */
[----:B------:R-:W2:Y:S01]  /*54b0*/  LDC.64 R2, c[0x4][R3] ;  /* 0x0100000003027b82 */ /* 0x000ea20000000a00 */
[----:B------:R-:W3:Y:S01]  /*54c0*/  LDCU.64 UR4, c[0x4][0x10] ;  /* 0x01000200ff0477ac */ /* 0x000ee20008000a00 */
[----:B-1----:R-:W-:Y:S01]  /*54d0*/  MOV R5, UR9 ;  /* 0x0000000900057c02 */ /* 0x002fe20008000f00 */
[----:B------:R-:W-:Y:S01]  /*54e0*/  IMAD.U32 R4, RZ, RZ, UR8 ;  /* 0x00000008ff047e24 */ /* 0x000fe2000f8e00ff */
[----:B-----5:R-:W-:Y:S01]  /*54f0*/  MOV R7, UR7 ;  /* 0x0000000700077c02 */ /* 0x020fe20008000f00 */
[----:B------:R-:W-:Y:S01]  /*5500*/  IMAD.U32 R6, RZ, RZ, UR6 ;  /* 0x00000006ff067e24 */ /* 0x000fe2000f8e00ff */
[----:B---3--:R-:W-:Y:S01]  /*5510*/  MOV R11, UR5 ;  /* 0x00000005000b7c02 */ /* 0x008fe20008000f00 */
[----:B------:R-:W-:Y:S02]  /*5520*/  IMAD.U32 R10, RZ, RZ, UR4 ;  /* 0x00000004ff0a7e24 */ /* 0x000fe4000f8e00ff */
[----:B------:R-:W-:Y:S07]  /*5530*/  LEPC R20, `(.L_x_90) ;  /* 0x000000001014794e */ /* 0x000fee0000000000 */
[----:B--2-4-:R-:W-:Y:S05]  /*5540*/  CALL.ABS.NOINC R2 ;  /* 0x0000000002007343 */ /* 0x014fea0003c00000 */
.L_x_90:
[----:B------:R-:W-:Y:S01]  /*5550*/  LOP3.LUT P0, RZ, R166, 0x60, RZ, 0xc0, !PT ;  /* 0x00000060a6ff7812 */ /* 0x000fe2000780c0ff */
[----:B------:R-:W-:Y:S05]  /*5560*/  WARPSYNC.ALL ;  /* 0x0000000000007948 */ /* 0x000fea0003800000 */
[----:B------:R-:W-:Y:S01]  /*5570*/  R2UR UR4, R64 ;  /* 0x00000000400472ca */ /* 0x000fe200000e0000 */
[----:B------:R-:W-:Y:S01]  /*5580*/  BSSY.RECONVERGENT B0, `(.L_x_91) ;  /* 0x0000121000007945 */ /* 0x000fe20003800200 */
[-C--:B----4-:R-:W-:Y:S02]  /*5590*/  F2FP.F16.E4M3.UNPACK_B R82, R92.reuse ;  /* 0x0000005cff52723e */ /* 0x090fe400020006ff */
[----:B------:R-:W-:Y:S02]  /*55a0*/  F2FP.F16.E4M3.UNPACK_B R109, R92.H1 ;  /* 0x0000005cff6d723e */ /* 0x000fe400030006ff */
[-C--:B------:R-:W-:Y:S01]  /*55b0*/  F2FP.F16.E4M3.UNPACK_B R107, R93.reuse ;  /* 0x0000005dff6b723e */ /* 0x080fe200020006ff */
[--C-:B------:R-:W-:Y:S01]  /*55c0*/  HADD2.F32 R80, -RZ, R82.reuse.H0_H0 ;  /* 0x20000052ff507230 */ /* 0x100fe20000004100 */
[----:B------:R-:W-:Y:S01]  /*55d0*/  F2FP.F16.E4M3.UNPACK_B R105, R93.H1 ;  /* 0x0000005dff69723e */ /* 0x000fe200030006ff */
[----:B------:R-:W-:Y:S01]  /*55e0*/  HADD2.F32 R82, -RZ, R82.H1_H1 ;  /* 0x30000052ff527230 */ /* 0x000fe20000004100 */
[-C--:B------:R-:W-:Y:S01]  /*55f0*/  F2FP.F16.E4M3.UNPACK_B R130, R84.reuse ;  /* 0x00000054ff82723e */ /* 0x080fe200020006ff */
[--C-:B------:R-:W-:Y:S01]  /*5600*/  HADD2.F32 R83, -RZ, R109.reuse.H0_H0 ;  /* 0x2000006dff537230 */ /* 0x100fe20000004100 */
[----:B------:R-:W-:Y:S01]  /*5610*/  F2FP.F16.E4M3.UNPACK_B R132, R84.H1 ;  /* 0x00000054ff84723e */ /* 0x000fe200030006ff */
[----:B------:R-:W3:Y:S01]  /*5620*/  LDTM.x64 R4, tmem[UR4] ;  /* 0x00000004000479ee */ /* 0x000ee20008340000 */
[----:B------:R-:W-:Y:S01]  /*5630*/  NOP ;  /* 0x0000000000007918 */ /* 0x000fe20000000000 */
[----:B------:R-:W-:Y:S01]  /*5640*/  R2UR UR5, R156 ;  /* 0x000000009c0572ca */ /* 0x000fe200000e0000 */
[--C-:B------:R-:W-:Y:S01]  /*5650*/  HADD2.F32 R129, -RZ, R130.reuse.H0_H0 ;  /* 0x20000082ff817230 */ /* 0x100fe20000004100 */
[----:B------:R-:W-:Y:S01]  /*5660*/  F2FP.F16.E4M3.UNPACK_B R93, R94 ;  /* 0x0000005eff5d723e */ /* 0x000fe200020006ff */
[----:B------:R-:W-:Y:S01]  /*5670*/  HADD2.F32 R130, -RZ, R130.H1_H1 ;  /* 0x30000082ff827230 */ /* 0x000fe20000004100 */
[-C--:B------:R-:W-:Y:S01]  /*5680*/  F2FP.F16.E4M3.UNPACK_B R134, R85.reuse ;  /* 0x00000055ff86723e */ /* 0x080fe200020006ff */
[----:B------:R-:W-:Y:S01]  /*5690*/  HADD2.F32 R84, -RZ, R109.H1_H1 ;  /* 0x3000006dff547230 */ /* 0x000fe20000004100 */
[----:B------:R-:W-:Y:S01]  /*56a0*/  F2FP.F16.E4M3.UNPACK_B R136, R85.H1 ;  /* 0x00000055ff88723e */ /* 0x000fe200030006ff */
[--C-:B------:R-:W-:Y:S01]  /*56b0*/  HADD2.F32 R85, -RZ, R107.reuse.H0_H0 ;  /* 0x2000006bff557230 */ /* 0x100fe20000004100 */
[-C--:B------:R-:W-:Y:S01]  /*56c0*/  F2FP.F16.E4M3.UNPACK_B R138, R86.reuse ;  /* 0x00000056ff8a723e */ /* 0x080fe200020006ff */
[--C-:B------:R-:W-:Y:S01]  /*56d0*/  HADD2.F32 R133, -RZ, R134.reuse.H0_H0 ;  /* 0x20000086ff857230 */ /* 0x100fe20000004100 */
[----:B------:R-:W-:Y:S01]  /*56e0*/  F2FP.F16.E4M3.UNPACK_B R140, R86.H1 ;  /* 0x00000056ff8c723e */ /* 0x000fe200030006ff */
[----:B------:R-:W-:Y:S01]  /*56f0*/  HADD2.F32 R86, -RZ, R107.H1_H1 ;  /* 0x3000006bff567230 */ /* 0x000fe20000004100 */
[----:B------:R-:W-:Y:S01]  /*5700*/  F2FP.F16.E4M3.UNPACK_B R142, R87 ;  /* 0x00000057ff8e723e */ /* 0x000fe200020006ff */
[----:B------:R-:W-:Y:S01]  /*5710*/  UIADD3 UR5, UPT, UPT, UR5, 0x90, URZ ;  /* 0x0000009005057890 */ /* 0x000fe2000fffe0ff */
[----:B------:R-:W-:Y:S01]  /*5720*/  HADD2.F32 R134, -RZ, R134.H1_H1 ;  /* 0x30000086ff867230 */ /* 0x000fe20000004100 */
[----:B------:R-:W-:Y:S01]  /*5730*/  F2FP.F16.E4M3.UNPACK_B R114, R88 ;  /* 0x00000058ff72723e */ /* 0x000fe200020006ff */
[--C-:B------:R-:W-:Y:S01]  /*5740*/  HADD2.F32 R137, -RZ, R138.reuse.H0_H0 ;  /* 0x2000008aff897230 */ /* 0x100fe20000004100 */
[----:B------:R-:W-:Y:S01]  /*5750*/  UPRMT UR5, UR37, 0x654, UR5 ;  /* 0x0000065425057896 */ /* 0x000fe20008000005 */
[----:B------:R-:W-:Y:S01]  /*5760*/  HADD2.F32 R138, -RZ, R138.H1_H1 ;  /* 0x3000008aff8a7230 */ /* 0x000fe20000004100 */
[-C--:B------:R-:W-:Y:S01]  /*5770*/  F2FP.F16.E4M3.UNPACK_B R118, R89.reuse ;  /* 0x00000059ff76723e */ /* 0x080fe200020006ff */
[--C-:B------:R-:W-:Y:S01]  /*5780*/  HADD2.F32 R113, -RZ, R114.reuse.H0_H0 ;  /* 0x20000072ff717230 */ /* 0x100fe20000004100 */
[----:B------:R-:W-:Y:S01]  /*5790*/  F2FP.F16.E4M3.UNPACK_B R120, R89.H1 ;  /* 0x00000059ff78723e */ /* 0x000fe200030006ff */
[C---:B---3--:R-:W-:Y:S01]  /*57a0*/  FMUL R4, R78.reuse, R4 ;  /* 0x000000044e047220 */ /* 0x048fe20000400000 */
[C---:B------:R-:W-:Y:S01]  /*57b0*/  FMUL R5, R78.reuse, R5 ;  /* 0x000000054e057220 */ /* 0x040fe20000400000 */
[C---:B------:R-:W-:Y:S01]  /*57c0*/  FMUL R8, R78.reuse, R8 ;  /* 0x000000084e087220 */ /* 0x040fe20000400000 */
[C---:B------:R-:W-:Y:S01]  /*57d0*/  FMUL R9, R78.reuse, R9 ;  /* 0x000000094e097220 */ /* 0x040fe20000400000 */
[----:B------:R-:W-:Y:S01]  /*57e0*/  SYNCS.ARRIVE.TRANS64.RED.A1T0 RZ, [UR5], RZ ;  /* 0x000000ffffff79a7 */ /* 0x000fe20008100405 */
[C---:B------:R-:W-:Y:S01]  /*57f0*/  FFMA R4, R81.reuse, R80, R4 ;  /* 0x0000005051047223 */ /* 0x040fe20000000004 */
[C---:B------:R-:W-:Y:S01]  /*5800*/  FFMA R5, R81.reuse, R82, R5 ;  /* 0x0000005251057223 */ /* 0x040fe20000000005 */
[----:B------:R-:W-:Y:S02]  /*5810*/  HADD2.F32 R89, -RZ, R93.H0_H0 ;  /* 0x2000005dff597230 */ /* 0x000fe40000004100 */
[C---:B------:R-:W-:Y:S01]  /*5820*/  FMUL R12, R78.reuse, R12 ;  /* 0x0000000c4e0c7220 */ /* 0x040fe20000400000 */
        /* <DEDUP_REMOVED lines=11> */
[----:B------:R-:W-:Y:S02]  /*58e0*/  HADD2.F32 R114, -RZ, R114.H1_H1 ;  /* 0x30000072ff727230 */ /* 0x000fe40000004100 */
[C---:B------:R-:W-:Y:S01]  /*58f0*/  FMUL R32, R78.reuse, R36 ;  /* 0x000000244e207220 */ /* 0x040fe20000400000 */
[C---:B------:R-:W-:Y:S01]  /*5900*/  FMUL R33, R78.reuse, R37 ;  /* 0x000000254e217220 */ /* 0x040fe20000400000 */
[--C-:B------:R-:W-:Y:S02]  /*5910*/  HADD2.F32 R117, -RZ, R118.reuse.H0_H0 ;  /* 0x20000076ff757230 */ /* 0x100fe40000004100 */
[C---:B------:R-:W-:Y:S01]  /*5920*/  FMUL R36, R78.reuse, R40 ;  /* 0x000000284e247220 */ /* 0x040fe20000400000 */
[----:B------:R-:W-:Y:S02]  /*5930*/  HADD2.F32 R118, -RZ, R118.H1_H1 ;  /* 0x30000076ff767230 */ /* 0x000fe40000004100 */
        /* <DEDUP_REMOVED lines=8> */
[----:B------:R-:W-:Y:S01]  /*59c0*/  F2FP.F16.E4M3.UNPACK_B R92, R94.H1 ;  /* 0x0000005eff5c723e */ /* 0x000fe200030006ff */
[C---:B------:R-:W-:Y:S01]  /*59d0*/  FMUL R53, R78.reuse, R57 ;  /* 0x000000394e357220 */ /* 0x040fe20000400000 */
[C---:B------:R-:W-:Y:S01]  /*59e0*/  FMUL R56, R78.reuse, R60 ;  /* 0x0000003c4e387220 */ /* 0x040fe20000400000 */
[----:B------:R-:W-:Y:S01]  /*59f0*/  F2FP.F16.E4M3.UNPACK_B R141, R87.H1 ;  /* 0x00000057ff8d723e */ /* 0x000fe200030006ff */
[C---:B------:R-:W-:Y:S01]  /*5a00*/  FMUL R57, R78.reuse, R61 ;  /* 0x0000003d4e397220 */ /* 0x040fe20000400000 */
[----:B------:R-:W-:Y:S02]  /*5a10*/  HADD2.F32 R80, -RZ, R142.H1_H1 ;  /* 0x3000008eff507230 */ /* 0x000fe40000004100 */
[C---:B------:R-:W-:Y:S01]  /*5a20*/  FMUL R60, R78.reuse, R64 ;  /* 0x000000404e3c7220 */ /* 0x040fe20000400000 */
[----:B------:R-:W-:Y:S01]  /*5a30*/  F2FP.F16.E4M3.UNPACK_B R116, R88.H1 ;  /* 0x00000058ff74723e */ /* 0x000fe200030006ff */
[C---:B------:R-:W-:Y:S01]  /*5a40*/  FMUL R61, R78.reuse, R65 ;  /* 0x000000414e3d7220 */ /* 0x040fe20000400000 */
[C---:B------:R-:W-:Y:S01]  /*5a50*/  FMUL R6, R78.reuse, R6 ;  /* 0x000000064e067220 */ /* 0x040fe20000400000 */
[----:B------:R-:W-:Y:S01]  /*5a60*/  F2FP.F16.E4M3.UNPACK_B R94, R95 ;  /* 0x0000005fff5e723e */ /* 0x000fe200020006ff */
[C---:B------:R-:W-:Y:S01]  /*5a70*/  FMUL R7, R78.reuse, R7 ;  /* 0x000000074e077220 */ /* 0x040fe20000400000 */
[--C-:B------:R-:W-:Y:S02]  /*5a80*/  HADD2.F32 R87, -RZ, R105.reuse.H0_H0 ;  /* 0x20000069ff577230 */ /* 0x100fe40000004100 */
[C---:B------:R-:W-:Y:S01]  /*5a90*/  FFMA R6, R81.reuse, R83, R6 ;  /* 0x0000005351067223 */ /* 0x040fe20000000006 */
[----:B------:R-:W-:Y:S01]  /*5aa0*/  F2FP.F16.E4M3.UNPACK_B R122, R90 ;  /* 0x0000005aff7a723e */ /* 0x000fe200020006ff */
[C---:B------:R-:W-:Y:S01]  /*5ab0*/  FFMA R7, R81.reuse, R84, R7 ;  /* 0x0000005451077223 */ /* 0x040fe20000000007 */
[C---:B------:R-:W-:Y:S01]  /*5ac0*/  FFMA R8, R81.reuse, R85, R8 ;  /* 0x0000005551087223 */ /* 0x040fe20000000008 */
[----:B------:R-:W-:Y:S01]  /*5ad0*/  F2FP.F16.E4M3.UNPACK_B R124, R90.H1 ;  /* 0x0000005aff7c723e */ /* 0x000fe200030006ff */
[----:B------:R-:W-:Y:S02]  /*5ae0*/  HADD2.F32 R88, -RZ, R105.H1_H1 ;  /* 0x30000069ff587230 */ /* 0x000fe40000004100 */
[----:B------:R-:W-:Y:S01]  /*5af0*/  FFMA R9, R81, R86, R9 ;  /* 0x0000005651097223 */ /* 0x000fe20000000009 */
[----:B------:R-:W-:Y:S01]  /*5b00*/  F2FP.SATFINITE.E4M3.F32.PACK_AB_MERGE_C R156, R7, R6, RZ ;  /* 0x00000006079c723e */ /* 0x000fe200048070ff */
[----:B------:R-:W-:Y:S02]  /*5b10*/  HADD2.F32 R90, -RZ, R93.H1_H1 ;  /* 0x3000005dff5a7230 */ /* 0x000fe40000004100 */
[C---:B------:R-:W-:Y:S01]  /*5b20*/  FMUL R10, R78.reuse, R10 ;  /* 0x0000000a4e0a7220 */ /* 0x040fe20000400000 */
[--C-:B------:R-:W-:Y:S01]  /*5b30*/  HADD2.F32 R93, -RZ, R94.reuse.H0_H0 ;  /* 0x2000005eff5d7230 */ /* 0x100fe20000004100 */
[----:B------:R-:W-:Y:S01]  /*5b40*/  F2FP.SATFINITE.E4M3.F32.PACK_AB_MERGE_C R156, R5, R4, R156 ;  /* 0x00000004059c723e */ /* 0x000fe2000480709c */
[----:B------:R-:W-:Y:S02]  /*5b50*/  HADD2.F32 R94, -RZ, R94.H1_H1 ;  /* 0x3000005eff5e7230 */ /* 0x000fe40000004100 */
[C---:B------:R-:W-:Y:S01]  /*5b60*/  FFMA R10, R81.reuse, R87, R10 ;  /* 0x00000057510a7223 */ /* 0x040fe2000000000a */
[--C-:B------:R-:W-:Y:S02]  /*5b70*/  HADD2.F32 R121, -RZ, R122.reuse.H0_H0 ;  /* 0x2000007aff797230 */ /* 0x100fe40000004100 */
[C---:B------:R-:W-:Y:S01]  /*5b80*/  FMUL R11, R78.reuse, R11 ;  /* 0x0000000b4e0b7220 */ /* 0x040fe20000400000 */
[----:B------:R-:W-:Y:S01]  /*5b90*/  F2FP.F16.E4M3.UNPACK_B R126, R91 ;  /* 0x0000005bff7e723e */ /* 0x000fe200020006ff */
[----:B------:R-:W-:Y:S01]  /*5ba0*/  HADD2.F32 R122, -RZ, R122.H1_H1 ;  /* 0x3000007aff7a7230 */ /* 0x000fe20000004100 */
[----:B------:R-:W-:Y:S01]  /*5bb0*/  F2FP.F16.E4M3.UNPACK_B R103, R95.H1 ;  /* 0x0000005fff67723e */ /* 0x000fe200030006ff */
[C---:B------:R-:W-:Y:S01]  /*5bc0*/  FFMA R11, R81.reuse, R88, R11 ;  /* 0x00000058510b7223 */ /* 0x040fe2000000000b */
[----:B------:R-:W-:Y:S01]  /*5bd0*/  F2FP.F16.E4M3.UNPACK_B R128, R91.H1 ;  /* 0x0000005bff80723e */ /* 0x000fe200030006ff */
[----:B------:R-:W-:Y:S02]  /*5be0*/  HADD2.F32 R91, -RZ, R92.H0_H0 ;  /* 0x2000005cff5b7230 */ /* 0x000fe40000004100 */
[C---:B------:R-:W-:Y:S01]  /*5bf0*/  FFMA R12, R81.reuse, R89, R12 ;  /* 0x00000059510c7223 */ /* 0x040fe2000000000c */
[----:B------:R-:W-:Y:S01]  /*5c00*/  FFMA R13, R81, R90, R13 ;  /* 0x0000005a510d7223 */ /* 0x000fe2000000000d */
[----:B------:R-:W-:Y:S01]  /*5c10*/  F2FP.SATFINITE.E4M3.F32.PACK_AB_MERGE_C R157, R11, R10, RZ ;  /* 0x0000000a0b9d723e */ /* 0x000fe200048070ff */
[--C-:B------:R-:W-:Y:S01]  /*5c20*/  HADD2.F32 R125, -RZ, R126.reuse.H0_H0 ;  /* 0x2000007eff7d7230 */ /* 0x100fe20000004100 */
[----:B------:R-:W-:Y:S01]  /*5c30*/  F2FP.F16.E4M3.UNPACK_B R101, R96 ;  /* 0x00000060ff65723e */ /* 0x000fe200020006ff */
[----:B------:R-:W-:Y:S01]  /*5c40*/  HADD2.F32 R126, -RZ, R126.H1_H1 ;  /* 0x3000007eff7e7230 */ /* 0x000fe20000004100 */
[----:B------:R-:W-:Y:S01]  /*5c50*/  F2FP.SATFINITE.E4M3.F32.PACK_AB_MERGE_C R157, R9, R8, R157 ;  /* 0x00000008099d723e */ /* 0x000fe2000480709d */
[----:B------:R-:W-:Y:S02]  /*5c60*/  HADD2.F32 R83, -RZ, R142.H0_H0 ;  /* 0x2000008eff537230 */ /* 0x000fe40000004100 */
[C---:B------:R-:W-:Y:S01]  /*5c70*/  FMUL R14, R78.reuse, R14 ;  /* 0x0000000e4e0e7220 */ /* 0x040fe20000400000 */
[----:B------:R-:W-:Y:S02]  /*5c80*/  HADD2.F32 R92, -RZ, R92.H1_H1 ;  /* 0x3000005cff5c7230 */ /* 0x000fe40000004100 */
[C---:B------:R-:W-:Y:S01]  /*5c90*/  FMUL R15, R78.reuse, R15 ;  /* 0x0000000f4e0f7220 */ /* 0x040fe20000400000 */
[----:B------:R-:W-:Y:S01]  /*5ca0*/  F2FP.F16.E4M3.UNPACK_B R100, R96.H1 ;  /* 0x00000060ff64723e */ /* 0x000fe200030006ff */
[--C-:B------:R-:W-:Y:S02]  /*5cb0*/  HADD2.F32 R95, -RZ, R103.reuse.H0_H0 ;  /* 0x20000067ff5f7230 */ /* 0x100fe40000004100 */
[C---:B------:R-:W-:Y:S01]  /*5cc0*/  FFMA R14, R81.reuse, R91, R14 ;  /* 0x0000005b510e7223 */ /* 0x040fe2000000000e */
[C---:B------:R-:W-:Y:S01]  /*5cd0*/  FFMA R15, R81.reuse, R92, R15 ;  /* 0x0000005c510f7223 */ /* 0x040fe2000000000f */
[C---:B------:R-:W-:Y:S01]  /*5ce0*/  FFMA R16, R81.reuse, R93, R16 ;  /* 0x0000005d51107223 */ /* 0x040fe20000000010 */
[----:B------:R-:W-:Y:S01]  /*5cf0*/  FFMA R17, R81, R94, R17 ;  /* 0x0000005e51117223 */ /* 0x000fe20000000011 */
[-C--:B------:R-:W-:Y:S01]  /*5d00*/  F2FP.F16.E4M3.UNPACK_B R102, R97.reuse ;  /* 0x00000061ff66723e */ /* 0x080fe200020006ff */
[----:B------:R-:W-:Y:S01]  /*5d10*/  HADD2.F32 R96, -RZ, R103.H1_H1 ;  /* 0x30000067ff607230 */ /* 0x000fe20000004100 */
[----:B------:R-:W-:Y:S01]  /*5d20*/  F2FP.SATFINITE.E4M3.F32.PACK_AB_MERGE_C R158, R15, R14, RZ ;  /* 0x0000000e0f9e723e */ /* 0x000fe200048070ff */
[C---:B------:R-:W-:Y:S01]  /*5d30*/  FMUL R18, R78.reuse, R18 ;  /* 0x000000124e127220 */ /* 0x040fe20000400000 */
[----:B------:R-:W-:Y:S01]  /*5d40*/  F2FP.F16.E4M3.UNPACK_B R104, R97.H1 ;  /* 0x00000061ff68723e */ /* 0x000fe200030006ff */
[--C-:B------:R-:W-:Y:S01]  /*5d50*/  HADD2.F32 R97, -RZ, R101.reuse.H0_H0 ;  /* 0x20000065ff617230 */ /* 0x100fe20000004100 */
[----:B------:R-:W-:Y:S01]  /*5d60*/  F2FP.SATFINITE.E4M3.F32.PACK_AB_MERGE_C R158, R13, R12, R158 ;  /* 0x0000000c0d9e723e */ /* 0x000fe2000480709e */
[C---:B------:R-:W-:Y:S01]  /*5d70*/  FFMA R18, R81.reuse, R95, R18 ;  /* 0x0000005f51127223 */ /* 0x040fe20000000012 */
[----:B------:R-:W-:Y:S01]  /*5d80*/  F2FP.F16.E4M3.UNPACK_B R110, R99 ;  /* 0x00000063ff6e723e */ /* 0x000fe200020006ff */
[C---:B------:R-:W-:Y:S01]  /*5d90*/  FMUL R19, R78.reuse, R19 ;  /* 0x000000134e137220 */ /* 0x040fe20000400000 */
[----:B------:R-:W-:Y:S01]  /*5da0*/  F2FP.F16.E4M3.UNPACK_B R112, R99.H1 ;  /* 0x00000063ff70723e */ /* 0x000fe200030006ff */
[----:B------:R-:W-:Y:S01]  /*5db0*/  HADD2.F32 R99, -RZ, R101.H1_H1 ;  /* 0x30000065ff637230 */ /* 0x000fe20000004100 */
[-C--:B------:R-:W-:Y:S01]  /*5dc0*/  F2FP.F16.E4M3.UNPACK_B R106, R98.reuse ;  /* 0x00000062ff6a723e */ /* 0x080fe200020006ff */
[----:B------:R-:W-:Y:S01]  /*5dd0*/  HADD2.F32 R101, -RZ, R102.H0_H0 ;  /* 0x20000066ff657230 */ /* 0x000fe20000004100 */
[----:B------:R-:W-:Y:S01]  /*5de0*/  F2FP.F16.E4M3.UNPACK_B R108, R98.H1 ;  /* 0x00000062ff6c723e */ /* 0x000fe200030006ff */
[----:B------:R-:W-:Y:S02]  /*5df0*/  HADD2.F32 R98, -RZ, R100.H0_H0 ;  /* 0x20000064ff627230 */ /* 0x000fe40000004100 */
[C---:B------:R-:W-:Y:S01]  /*5e00*/  FFMA R19, R81.reuse, R96, R19 ;  /* 0x0000006051137223 */ /* 0x040fe20000000013 */
[C---:B------:R-:W-:Y:S01]  /*5e10*/  FFMA R0, R81.reuse, R97, R0 ;  /* 0x0000006151007223 */ /* 0x040fe20000000000 */
[----:B------:R-:W-:Y:S01]  /*5e20*/  FFMA R2, R81, R99, R2 ;  /* 0x0000006351027223 */ /* 0x000fe20000000002 */
[----:B------:R-:W-:Y:S02]  /*5e30*/  HADD2.F32 R102, -RZ, R102.H1_H1 ;  /* 0x30000066ff667230 */ /* 0x000fe40000004100 */
[C---:B------:R-:W-:Y:S01]  /*5e40*/  FMUL R3, R78.reuse, R22 ;  /* 0x000000164e037220 */ /* 0x040fe20000400000 */
[----:B------:R-:W-:Y:S01]  /*5e50*/  HADD2.F32 R100, -RZ, R100.H1_H1 ;  /* 0x30000064ff647230 */ /* 0x000fe20000004100 */
[----:B------:R-:W-:Y:S01]  /*5e60*/  F2FP.SATFINITE.E4M3.F32.PACK_AB_MERGE_C R159, R19, R18, RZ ;  /* 0x00000012139f723e */ /* 0x000fe200048070ff */
[--C-:B------:R-:W-:Y:S02]  /*5e70*/  HADD2.F32 R105, -RZ, R106.reuse.H0_H0 ;  /* 0x2000006aff697230 */ /* 0x100fe40000004100 */
[----:B------:R-:W-:Y:S01]  /*5e80*/  FFMA R3, R81, R98, R3 ;  /* 0x0000006251037223 */ /* 0x000fe20000000003 */
[----:B------:R-:W-:Y:S01]  /*5e90*/  HADD2.F32 R106, -RZ, R106.H1_H1 ;  /* 0x3000006aff6a7230 */ /* 0x000fe20000004100 */
[----:B------:R-:W-:Y:S01]  /*5ea0*/  F2FP.SATFINITE.E4M3.F32.PACK_AB_MERGE_C R159, R17, R16, R159 ;  /* 0x00000010119f723e */ /* 0x000fe2000480709f */
[----:B------:R-:W-:Y:S02]  /*5eb0*/  HADD2.F32 R109, -RZ, R110.H0_H0 ;  /* 0x2000006eff6d7230 */ /* 0x000fe40000004100 */
[C---:B------:R-:W-:Y:S01]  /*5ec0*/  FMUL R23, R78.reuse, R23 ;  /* 0x000000174e177220 */ /* 0x040fe20000400000 */
[--C-:B------:R-:W-:Y:S02]  /*5ed0*/  HADD2.F32 R103, -RZ, R104.reuse.H0_H0 ;  /* 0x20000068ff677230 */ /* 0x100fe40000004100 */
[C---:B------:R-:W-:Y:S01]  /*5ee0*/  FMUL R22, R78.reuse, R26 ;  /* 0x0000001a4e167220 */ /* 0x040fe20000400000 */
[----:B------:R-:W-:Y:S01]  /*5ef0*/  HADD2.F32 R104, -RZ, R104.H1_H1 ;  /* 0x30000068ff687230 */ /* 0x000fe20000004100 */
[----:B------:R1:W-:Y:S01]  /*5f00*/  STS.128 [R168+UR43+0x2200], R156 ;  /* 0x0022009ca8007988 */ /* 0x0003e20008000c2b */
[C---:B------:R-:W-:Y:S01]  /*5f10*/  FFMA R23, R81.reuse, R100, R23 ;  /* 0x0000006451177223 */ /* 0x040fe20000000017 */
[C---:B------:R-:W-:Y:S01]  /*5f20*/  FFMA R20, R81.reuse, R101, R20 ;  /* 0x0000006551147223 */ /* 0x040fe20000000014 */
[C---:B------:R-:W-:Y:S01]  /*5f30*/  FFMA R21, R81.reuse, R102, R21 ;  /* 0x0000006651157223 */ /* 0x040fe20000000015 */
[----:B------:R-:W-:Y:S01]  /*5f40*/  FFMA R22, R81, R103, R22 ;  /* 0x0000006751167223 */ /* 0x000fe20000000016 */
[----:B------:R-:W-:Y:S01]  /*5f50*/  HADD2.F32 R110, -RZ, R110.H1_H1 ;  /* 0x3000006eff6e7230 */ /* 0x000fe20000004100 */
[----:B------:R-:W-:Y:S01]  /*5f60*/  F2FP.SATFINITE.E4M3.F32.PACK_AB_MERGE_C R161, R23, R3, RZ ;  /* 0x0000000317a1723e */ /* 0x000fe200048070ff */
[C---:B------:R-:W-:Y:S01]  /*5f70*/  FMUL R27, R78.reuse, R27 ;  /* 0x0000001b4e1b7220 */ /* 0x040fe20000400000 */
[--C-:B------:R-:W-:Y:S02]  /*5f80*/  HADD2.F32 R107, -RZ, R108.reuse.H0_H0 ;  /* 0x2000006cff6b7230 */ /* 0x100fe40000004100 */
[----:B------:R-:W-:Y:S01]  /*5f90*/  FMUL R26, R78, R30 ;  /* 0x0000001e4e1a7220 */ /* 0x000fe20000400000 */
[----:B------:R-:W-:Y:S01]  /*5fa0*/  HADD2.F32 R108, -RZ, R108.H1_H1 ;  /* 0x3000006cff6c7230 */ /* 0x000fe20000004100 */
[----:B------:R-:W-:Y:S01]  /*5fb0*/  F2FP.SATFINITE.E4M3.F32.PACK_AB_MERGE_C R160, R2, R0, R161 ;  /* 0x0000000002a0723e */ /* 0x000fe200048070a1 */
[C---:B------:R-:W-:Y:S01]  /*5fc0*/  FFMA R27, R81.reuse, R104, R27 ;  /* 0x00000068511b7223 */ /* 0x040fe2000000001b */
[C---:B------:R-:W-:Y:S01]  /*5fd0*/  FFMA R24, R81.reuse, R105, R24 ;  /* 0x0000006951187223 */ /* 0x040fe20000000018 */
[C---:B------:R-:W-:Y:S01]  /*5fe0*/  FFMA R25, R81.reuse, R106, R25 ;  /* 0x0000006a51197223 */ /* 0x040fe20000000019 */
[----:B------:R-:W-:Y:S01]  /*5ff0*/  FFMA R26, R81, R107, R26 ;  /* 0x0000006b511a7223 */ /* 0x000fe2000000001a */
[C---:B------:R-:W-:Y:S01]  /*6000*/  FMUL R31, R78.reuse, R31 ;  /* 0x0000001f4e1f7220 */ /* 0x040fe20000400000 */
[--C-:B------:R-:W-:Y:S01]  /*6010*/  HADD2.F32 R111, -RZ, R112.reuse.H0_H0 ;  /* 0x20000070ff6f7230 */ /* 0x100fe20000004100 */
[----:B------:R-:W-:Y:S01]  /*6020*/  F2FP.SATFINITE.E4M3.F32.PACK_AB_MERGE_C R162, R27, R22, RZ ;  /* 0x000000161ba2723e */ /* 0x000fe200048070ff */
[----:B------:R-:W-:Y:S02]  /*6030*/  HADD2.F32 R112, -RZ, R112.H1_H1 ;  /* 0x30000070ff707230 */ /* 0x000fe40000004100 */
[C---:B------:R-:W-:Y:S01]  /*6040*/  FFMA R31, R81.reuse, R108, R31 ;  /* 0x0000006c511f7223 */ /* 0x040fe2000000001f */
[----:B------:R-:W-:Y:S01]  /*6050*/  FFMA R28, R81, R109, R28 ;  /* 0x0000006d511c7223 */ /* 0x000fe2000000001c */
[----:B------:R-:W-:Y:S01]  /*6060*/  F2FP.SATFINITE.E4M3.F32.PACK_AB_MERGE_C R161, R21, R20, R162 ;  /* 0x0000001415a1723e */ /* 0x000fe200048070a2 */
[----:B------:R-:W-:Y:S01]  /*6070*/  FFMA R29, R81, R110, R29 ;  /* 0x0000006e511d7223 */ /* 0x000fe2000000001d */
[C---:B------:R-:W-:Y:S01]  /*6080*/  FMUL R30, R78.reuse, R34 ;  /* 0x000000224e1e7220 */ /* 0x040fe20000400000 */
[----:B------:R-:W-:Y:S01]  /*6090*/  F2FP.SATFINITE.E4M3.F32.PACK_AB_MERGE_C R163, R31, R26, RZ ;  /* 0x0000001a1fa3723e */ /* 0x000fe200048070ff */
[C---:B------:R-:W-:Y:S01]  /*60a0*/  FMUL R35, R78.reuse, R35 ;  /* 0x000000234e237220 */ /* 0x040fe20000400000 */
[--C-:B------:R-:W-:Y:S02]  /*60b0*/  HADD2.F32 R115, -RZ, R116.reuse.H0_H0 ;  /* 0x20000074ff737230 */ /* 0x100fe40000004100 */
[----:B------:R-:W-:Y:S01]  /*60c0*/  FFMA R30, R81, R111, R30 ;  /* 0x0000006f511e7223 */ /* 0x000fe2000000001e */
[----:B------:R-:W-:Y:S01]  /*60d0*/  F2FP.SATFINITE.E4M3.F32.PACK_AB_MERGE_C R162, R25, R24, R163 ;  /* 0x0000001819a2723e */ /* 0x000fe200048070a3 */
[C---:B------:R-:W-:Y:S01]  /*60e0*/  FFMA R35, R81.reuse, R112, R35 ;  /* 0x0000007051237223 */ /* 0x040fe20000000023 */
[C---:B------:R-:W-:Y:S01]  /*60f0*/  FFMA R32, R81.reuse, R113, R32 ;  /* 0x0000007151207223 */ /* 0x040fe20000000020 */
[----:B------:R-:W-:Y:S01]  /*6100*/  FFMA R33, R81, R114, R33 ;  /* 0x0000007251217223 */ /* 0x000fe20000000021 */
[----:B------:R-:W-:Y:S02]  /*6110*/  HADD2.F32 R116, -RZ, R116.H1_H1 ;  /* 0x30000074ff747230 */ /* 0x000fe40000004100 */
        /* <DEDUP_REMOVED lines=9> */
[----:B------:R-:W-:Y:S01]  /*61b0*/  HADD2.F32 R120, -RZ, R120.H1_H1 ;  /* 0x30000078ff787230 */ /* 0x000fe20000004100 */
[----:B------:R1:W-:Y:S01]  /*61c0*/  STS.128 [R178+0x2010], R160 ;  /* 0x002010a0b2007388 */ /* 0x0003e20000000c00 */
[----:B------:R-:W-:Y:S01]  /*61d0*/  F2FP.SATFINITE.E4M3.F32.PACK_AB_MERGE_C R184, R39, R34, RZ ;  /* 0x0000002227b8723e */ /* 0x000fe200048070ff */
[C---:B------:R-:W-:Y:S01]  /*61e0*/  FMUL R38, R78.reuse, R42 ;  /* 0x0000002a4e267220 */ /* 0x040fe20000400000 */
[C---:B------:R-:W-:Y:S01]  /*61f0*/  FMUL R43, R78.reuse, R43 ;  /* 0x0000002b4e2b7220 */ /* 0x040fe20000400000 */
[--C-:B------:R-:W-:Y:S01]  /*6200*/  HADD2.F32 R123, -RZ, R124.reuse.H0_H0 ;  /* 0x2000007cff7b7230 */ /* 0x100fe20000004100 */
[----:B------:R-:W-:Y:S01]  /*6210*/  F2FP.SATFINITE.E4M3.F32.PACK_AB_MERGE_C R184, R33, R32, R184 ;  /* 0x0000002021b8723e */ /* 0x000fe200048070b8 */
[C---:B------:R-:W-:Y:S01]  /*6220*/  FFMA R38, R81.reuse, R119, R38 ;  /* 0x0000007751267223 */ /* 0x040fe20000000026 */
        /* <DEDUP_REMOVED lines=12> */
[C---:B------:R-:W-:Y:S01]  /*62f0*/  FFMA R45, R81.reuse, R126, R45 ;  /* 0x0000007e512d7223 */ /* 0x040fe2000000002d */
[----:B------:R-:W-:Y:S02]  /*6300*/  HADD2.F32 R128, -RZ, R128.H1_H1 ;  /* 0x30000080ff807230 */ /* 0x000fe40000004100 */
[C---:B------:R-:W-:Y:S01]  /*6310*/  FMUL R46, R78.reuse, R50 ;  /* 0x000000324e2e7220 */ /* 0x040fe20000400000 */
[C---:B------:R-:W-:Y:S01]  /*6320*/  FMUL R51, R78.reuse, R51 ;  /* 0x000000334e337220 */ /* 0x040fe20000400000 */
[--C-:B------:R-:W-:Y:S02]  /*6330*/  HADD2.F32 R131, -RZ, R132.reuse.H0_H0 ;  /* 0x20000084ff837230 */ /* 0x100fe40000004100 */
[C---:B------:R-:W-:Y:S01]  /*6340*/  FMUL R50, R78.reuse, R54 ;  /* 0x000000364e327220 */ /* 0x040fe20000400000 */
[C---:B------:R-:W-:Y:S01]  /*6350*/  FFMA R46, R81.reuse, R127, R46 ;  /* 0x0000007f512e7223 */ /* 0x040fe2000000002e */
[----:B------:R-:W-:Y:S02]  /*6360*/  HADD2.F32 R132, -RZ, R132.H1_H1 ;  /* 0x30000084ff847230 */ /* 0x000fe40000004100 */
[C---:B------:R-:W-:Y:S01]  /*6370*/  FFMA R51, R81.reuse, R128, R51 ;  /* 0x0000008051337223 */ /* 0x040fe20000000033 */
[C---:B------:R-:W-:Y:S01]  /*6380*/  FMUL R55, R78.reuse, R55 ;  /* 0x000000374e377220 */ /* 0x040fe20000400000 */
[C---:B------:R-:W-:Y:S01]  /*6390*/  FFMA R48, R81.reuse, R129, R48 ;  /* 0x0000008151307223 */ /* 0x040fe20000000030 */
[C---:B------:R-:W-:Y:S01]  /*63a0*/  FFMA R49, R81.reuse, R130, R49 ;  /* 0x0000008251317223 */ /* 0x040fe20000000031 */
[--C-:B------:R-:W-:Y:S02]  /*63b0*/  HADD2.F32 R135, -RZ, R136.reuse.H0_H0 ;  /* 0x20000088ff877230 */ /* 0x100fe40000004100 */
[C---:B------:R-:W-:Y:S01]  /*63c0*/  FFMA R50, R81.reuse, R131, R50 ;  /* 0x0000008351327223 */ /* 0x040fe20000000032 */
[----:B------:R-:W-:Y:S02]  /*63d0*/  HADD2.F32 R136, -RZ, R136.H1_H1 ;  /* 0x30000088ff887230 */ /* 0x000fe40000004100 */
[C---:B------:R-:W-:Y:S01]  /*63e0*/  FMUL R54, R78.reuse, R58 ;  /* 0x0000003a4e367220 */ /* 0x040fe20000400000 */
        /* <DEDUP_REMOVED lines=16> */
[----:B------:R-:W-:Y:S01]  /*64f0*/  FFMA R63, R81, R140, R63 ;  /* 0x0000008c513f7223 */ /* 0x000fe2000000003f */
[----:B------:R-:W-:Y:S01]  /*6500*/  FMUL R67, R78, R67 ;  /* 0x000000434e437220 */ /* 0x000fe20000400000 */
[----:B------:R-:W-:Y:S01]  /*6510*/  F2FP.SATFINITE.E4M3.F32.PACK_AB_MERGE_C R186, R47, R42, RZ ;  /* 0x0000002a2fba723e */ /* 0x000fe200048070ff */
[----:B------:R-:W-:Y:S01]  /*6520*/  FFMA R60, R81, R83, R60 ;  /* 0x00000053513c7223 */ /* 0x000fe2000000003c */
[----:B------:R-:W-:Y:S01]  /*6530*/  F2FP.SATFINITE.E4M3.F32.PACK_AB_MERGE_C R187, R51, R46, RZ ;  /* 0x0000002e33bb723e */ /* 0x000fe200048070ff */
[C---:B------:R-:W-:Y:S01]  /*6540*/  FFMA R61, R81.reuse, R80, R61 ;  /* 0x00000050513d7223 */ /* 0x040fe2000000003d */
[C---:B------:R-:W-:Y:S01]  /*6550*/  FFMA R62, R81.reuse, R85, R62 ;  /* 0x00000055513e7223 */ /* 0x040fe2000000003e */
[----:B------:R-:W-:Y:S01]  /*6560*/  FFMA R67, R81, R82, R67 ;  /* 0x0000005251437223 */ /* 0x000fe20000000043 */
[----:B------:R-:W-:Y:S02]  /*6570*/  F2FP.SATFINITE.E4M3.F32.PACK_AB_MERGE_C R186, R41, R40, R186 ;  /* 0x0000002829ba723e */ /* 0x000fe400048070ba */
[----:B------:R-:W-:Y:S02]  /*6580*/  F2FP.SATFINITE.E4M3.F32.PACK_AB_MERGE_C R187, R45, R44, R187 ;  /* 0x0000002c2dbb723e */ /* 0x000fe400048070bb */
[----:B------:R-:W-:Y:S02]  /*6590*/  F2FP.SATFINITE.E4M3.F32.PACK_AB_MERGE_C R188, R55, R50, RZ ;  /* 0x0000003237bc723e */ /* 0x000fe400048070ff */
[----:B------:R-:W-:Y:S01]  /*65a0*/  F2FP.SATFINITE.E4M3.F32.PACK_AB_MERGE_C R189, R59, R54, RZ ;  /* 0x000000363bbd723e */ /* 0x000fe200048070ff */
[----:B------:R1:W-:Y:S01]  /*65b0*/  STS.128 [R177+0x2020], R184 ;  /* 0x002020b8b1007388 */ /* 0x0003e20000000c00 */
[----:B------:R-:W-:Y:S02]  /*65c0*/  F2FP.SATFINITE.E4M3.F32.PACK_AB_MERGE_C R190, R63, R58, RZ ;  /* 0x0000003a3fbe723e */ /* 0x000fe400048070ff */
[----:B------:R-:W-:Y:S02]  /*65d0*/  F2FP.SATFINITE.E4M3.F32.PACK_AB_MERGE_C R182, R67, R62, RZ ;  /* 0x0000003e43b6723e */ /* 0x000fe400048070ff */
[----:B------:R-:W-:Y:S02]  /*65e0*/  F2FP.SATFINITE.E4M3.F32.PACK_AB_MERGE_C R188, R49, R48, R188 ;  /* 0x0000003031bc723e */ /* 0x000fe400048070bc */
[----:B------:R-:W-:Y:S02]  /*65f0*/  F2FP.SATFINITE.E4M3.F32.PACK_AB_MERGE_C R189, R53, R52, R189 ;  /* 0x0000003435bd723e */ /* 0x000fe400048070bd */
[----:B------:R-:W-:Y:S02]  /*6600*/  F2FP.SATFINITE.E4M3.F32.PACK_AB_MERGE_C R190, R57, R56, R190 ;  /* 0x0000003839be723e */ /* 0x000fe400048070be */
[----:B------:R-:W-:Y:S02]  /*6610*/  F2FP.SATFINITE.E4M3.F32.PACK_AB_MERGE_C R191, R61, R60, R182 ;  /* 0x0000003c3dbf723e */ /* 0x000fe400048070b6 */
[----:B------:R-:W-:Y:S03]  /*6620*/  IADD3 R76, PT, PT, R76, 0x1, RZ ;  /* 0x000000014c4c7810 */ /* 0x000fe60007ffe0ff */
[----:B------:R1:W-:Y:S01]  /*6630*/  STS.128 [R176+0x2030], R188 ;  /* 0x002030bcb0007388 */ /* 0x0003e20000000c00 */
[----:B------:R-:W-:Y:S01]  /*6640*/  @!PT LDS RZ, [RZ] ;  /* 0x00000000fffff984 */ /* 0x000fe20000000800 */
[----:B------:R-:W-:Y:S01]  /*6650*/  @!PT LDS RZ, [RZ] ;  /* 0x00000000fffff984 */ /* 0x000fe20000000800 */
[----:B------:R-:W-:Y:S01]  /*6660*/  @!PT LDS RZ, [RZ] ;  /* 0x00000000fffff984 */ /* 0x000fe20000000800 */
[----:B------:R-:W-:Y:S01]  /*6670*/  @!PT LDS RZ, [RZ] ;  /* 0x00000000fffff984 */ /* 0x000fe20000000800 */
[----:B------:R3:W-:Y:S07]  /*6680*/  MEMBAR.ALL.CTA ;  /* 0x0000000000007992 */ /* 0x0007ee0000008000 */
[----:B---3--:R-:W3:Y:S02]  /*6690*/  FENCE.VIEW.ASYNC.S ;  /* 0x00000000000073c6 */ /* 0x008ee40000000000 */
[----:B---3--:R-:W-:Y:S06]  /*66a0*/  BAR.SYNC.DEFER_BLOCKING 0x1, 0x80 ;  /* 0x0042000000007b1d */ /* 0x008fec0000010000 */
[----:B------:R-:W-:Y:S05]  /*66b0*/  @P0 BRA `(.L_x_92) ;  /* 0x0000000000340947 */ /* 0x000fea0003800000 */
[----:B------:R-:W-:Y:S01]  /*66c0*/  UIADD3 UR12, UPT, UPT, UR43, 0x2200, URZ ;  /* 0x000022002b0c7890 */ /* 0x000fe2000fffe0ff */
[----:B------:R-:W-:Y:S01]  /*66d0*/  R2UR UR9, R155 ;  /* 0x000000009b0972ca */ /* 0x000fe200000e0000 */
[----:B------:R-:W-:Y:S01]  /*66e0*/  UIADD3 UR10, UP0, UPT, UR46, 0x680, URZ ;  /* 0x000006802e0a7890 */ /* 0x000fe2000ff1e0ff */
[----:B------:R-:W-:Y:S01]  /*66f0*/  R2UR UR8, R165 ;  /* 0x00000000a50872ca */ /* 0x000fe200000e0000 */
[----:B------:R-:W-:Y:S02]  /*6700*/  UMOV UR7, UR36 ;  /* 0x0000002400077c82 */ /* 0x000fe40008000000 */
[----:B------:R-:W-:Y:S01]  /*6710*/  IMAD.U32 R179, RZ, RZ, UR12 ;  /* 0x0000000cffb37e24 */ /* 0x000fe2000f8e00ff */
[----:B------:R-:W-:Y:S04]  /*6720*/  UIADD3.X UR11, UPT, UPT, URZ, UR47, URZ, UP0, !UPT ;  /* 0x0000002fff0b7290 */ /* 0x000fe800087fe4ff */
[----:B------:R-:W-:Y:S03]  /*6730*/  R2UR UR4, R179 ;  /* 0x00000000b30472ca */ /* 0x000fe600000e0000 */
[----:B------:R-:W-:Y:S02]  /*6740*/  USHF.L.U32 UR5, UR9, 0x6, URZ ;  /* 0x0000000609057899 */ /* 0x000fe400080006ff */
[----:B------:R-:W-:Y:S09]  /*6750*/  USHF.L.U32 UR6, UR8, 0x7, URZ ;  /* 0x0000000708067899 */ /* 0x000ff200080006ff */
[----:B------:R3:W-:Y:S01]  /*6760*/  UTMASTG.3D [UR4], [UR10] ;  /* 0x000000040a0073b5 */ /* 0x0007e20008010000 */
[----:B------:R0:W-:Y:S01]  /*6770*/  UTMACMDFLUSH ;  /* 0x00000000000079b7 */ /* 0x0001e20000000000 */
[----:B---3--:R-:W-:Y:S04]  /*6780*/  DEPBAR.LE SB0, 0x0 ;  /* 0x000080000000791a */ /* 0x008fe80000000000 */
.L_x_92:
[----:B------:R-:W-:Y:S05]  /*6790*/  BSYNC.RECONVERGENT B0 ;  /* 0x0000000000007941 */ /* 0x000fea0003800200 */
.L_x_91:
[----:B------:R-:W-:Y:S01]  /*67a0*/  BAR.SYNC.DEFER_BLOCKING 0x1, 0x80 ;  /* 0x0042000000007b1d */ /* 0x000fe20000010000 */
[----:B------:R-:W-:Y:S01]  /*67b0*/  ISETP.NE.AND P2, PT, R180, RZ, PT ;  /* 0x000000ffb400720c */ /* 0x000fe20003f45270 */
[----:B------:R-:W-:Y:S01]  /*67c0*/  IMAD.IADD R155, R75, 0x1, R143 ;  /* 0x000000014b9b7824 */ /* 0x000fe200078e028f */
[----:B------:R-:W-:Y:S01]  /*67d0*/  ISETP.NE.AND P0, PT, R181, 0x2, PT ;  /* 0x00000002b500780c */ /* 0x000fe20003f05270 */
[----:B------:R-:W-:Y:S01]  /*67e0*/  IMAD.IADD R165, R77, 0x1, R154 ;  /* 0x000000014da57824 */ /* 0x000fe200078e029a */
[----:B------:R-:W-:Y:S02]  /*67f0*/  ISETP.NE.AND P1, PT, R76, 0x4, PT ;  /* 0x000000044c00780c */ /* 0x000fe40003f25270 */
[----:B------:R-:W-:Y:S02]  /*6800*/  SEL R3, RZ, 0x1, P0 ;  /* 0x00000001ff037807 */ /* 0x000fe40000000000 */
[----:B------:R-:W-:Y:S02]  /*6810*/  SEL R0, RZ, 0x1, P1 ;  /* 0x00000001ff007807 */ /* 0x000fe40000800000 */
[----:B------:R-:W-:Y:S02]  /*6820*/  LOP3.LUT R174, R174, R3, RZ, 0x3c, !PT ;  /* 0x00000003aeae7212 */ /* 0x000fe400078e3cff */
[----:B------:R-:W-:Y:S02]  /*6830*/  LOP3.LUT R175, R175, R0, RZ, 0x3c, !PT ;  /* 0x00000000afaf7212 */ /* 0x000fe400078e3cff */
[----:B------:R-:W-:Y:S02]  /*6840*/  @P2 R2UR UR36, R171 ;  /* 0x00000000ab2422ca */ /* 0x000fe400000e0000 */
[----:B------:R-:W-:Y:S02]  /*6850*/  SEL R181, R181, RZ, P0 ;  /* 0x000000ffb5b57207 */ /* 0x000fe40000000000 */
[----:B------:R-:W-:Y:S01]  /*6860*/  SEL R76, R76, RZ, P1 ;  /* 0x000000ff4c4c7207 */ /* 0x000fe20000800000 */
[----:B------:R-:W-:Y:S10]  /*6870*/  @P2 BRA `(.L_x_93) ;  /* 0xffffffdc00702947 */ /* 0x000ff4000383ffff */
[----:B------:R-:W-:Y:S05]  /*6880*/  EXIT ;  /* 0x000000000000794d */ /* 0x000fea0003800000 */
.L_x_19:
[----:B--2---:R2:W1:Y:S02]  /*6890*/  SYNCS.PHASECHK.TRANS64.TRYWAIT P0, [R3+URZ+0xc0], R2 ;  /* 0x0000c002030075a7 */ /* 0x00446400080011ff */
[----:B-1----:R-:W-:Y:S05]  /*68a0*/  @!P0 NANOSLEEP.SYNCS 0x989680 ;  /* 0x009896800000895d */ /* 0x002fea0003900000 */
[----:B------:R-:W1:Y:S02]  /*68b0*/  @!P0 SYNCS.PHASECHK.TRANS64 P0, [R3+URZ+0xc0], R2 ;  /* 0x0000c002030085a7 */ /* 0x000e6400080010ff */
[----:B-1----:R-:W-:Y:S05]  /*68c0*/  @!P0 BRA `(.L_x_19) ;  /* 0xfffffffc00f08947 */ /* 0x002fea000383ffff */
[----:B------:R-:W-:Y:S05]  /*68d0*/  BRA `(.L_x_94) ;  /* 0xffffffac00207947 */ /* 0x000fea000383ffff */
.L_x_22:
[----:B-1----:R-:W-:-:S07]  /*68e0*/  MOV R2, UR33 ;  /* 0x0000002100027c02 */ /* 0x002fce0008000f00 */
.L_x_95:
[----:B-1----:R1:W2:Y:S02]  /*68f0*/  SYNCS.PHASECHK.TRANS64.TRYWAIT P0, [R2+URZ+0x18], R5 ;  /* 0x00001805020075a7 */ /* 0x0022a400080011ff */
[----:B--2---:R-:W-:Y:S05]  /*6900*/  @!P0 NANOSLEEP.SYNCS 0x989680 ;  /* 0x009896800000895d */ /* 0x004fea0003900000 */
[----:B------:R-:W2:Y:S02]  /*6910*/  @!P0 SYNCS.PHASECHK.TRANS64 P0, [R2+URZ+0x18], R5 ;  /* 0x00001805020085a7 */ /* 0x000ea400080010ff */
[----:B--2---:R-:W-:Y:S05]  /*6920*/  @!P0 BRA `(.L_x_95) ;  /* 0xfffffffc00f08947 */ /* 0x004fea000383ffff */
[----:B------:R-:W-:Y:S05]  /*6930*/  BRA `(.L_x_21) ;  /* 0xffffffac00707947 */ /* 0x000fea000383ffff */
.L_x_28:
[----:B-1----:R-:W-:-:S07]  /*6940*/  MOV R2, UR17 ;  /* 0x0000001100027c02 */ /* 0x002fce0008000f00 */
.L_x_96:
[----:B-1----:R1:W2:Y:S02]  /*6950*/  SYNCS.PHASECHK.TRANS64.TRYWAIT P0, [R2+URZ+0x18], R5 ;  /* 0x00001805020075a7 */ /* 0x0022a400080011ff */
[----:B--2---:R-:W-:Y:S05]  /*6960*/  @!P0 NANOSLEEP.SYNCS 0x989680 ;  /* 0x009896800000895d */ /* 0x004fea0003900000 */
[----:B------:R-:W2:Y:S02]  /*6970*/  @!P0 SYNCS.PHASECHK.TRANS64 P0, [R2+URZ+0x18], R5 ;  /* 0x00001805020085a7 */ /* 0x000ea400080010ff */
[----:B--2---:R-:W-:Y:S05]  /*6980*/  @!P0 BRA `(.L_x_96) ;  /* 0xfffffffc00f08947 */ /* 0x004fea000383ffff */
[----:B------:R-:W-:Y:S05]  /*6990*/  BRA `(.L_x_27) ;  /* 0xffffffb000187947 */ /* 0x000fea000383ffff */
.L_x_32:
[----:B-1----:R1:W2:Y:S02]  /*69a0*/  SYNCS.PHASECHK.TRANS64.TRYWAIT P0, [R2+URZ+0x50], R3 ;  /* 0x00005003020075a7 */ /* 0x0022a400080011ff */
[----:B--2---:R-:W-:Y:S05]  /*69b0*/  @!P0 NANOSLEEP.SYNCS 0x989680 ;  /* 0x009896800000895d */ /* 0x004fea0003900000 */
[----:B------:R-:W2:Y:S02]  /*69c0*/  @!P0 SYNCS.PHASECHK.TRANS64 P0, [R2+URZ+0x50], R3 ;  /* 0x00005003020085a7 */ /* 0x000ea400080010ff */
[----:B--2---:R-:W-:Y:S05]  /*69d0*/  @!P0 BRA `(.L_x_32) ;  /* 0xfffffffc00f08947 */ /* 0x004fea000383ffff */
[----:B------:R-:W-:Y:S05]  /*69e0*/  BRA `(.L_x_97) ;  /* 0xffffffb000a87947 */ /* 0x000fea000383ffff */
.L_x_36:
[----:B----4-:R-:W-:-:S07]  /*69f0*/  MOV R0, UR5 ;  /* 0x0000000500007c02 */ /* 0x010fce0008000f00 */
.L_x_98:
[----:B-1----:R1:W2:Y:S02]  /*6a00*/  SYNCS.PHASECHK.TRANS64.TRYWAIT P0, [R0+URZ], R3 ;  /* 0x00000003000075a7 */ /* 0x0022a400080011ff */
[----:B--2---:R-:W-:Y:S05]  /*6a10*/  @!P0 NANOSLEEP.SYNCS 0x989680 ;  /* 0x009896800000895d */ /* 0x004fea0003900000 */
[----:B------:R-:W2:Y:S02]  /*6a20*/  @!P0 SYNCS.PHASECHK.TRANS64 P0, [R0+URZ], R3 ;  /* 0x00000003000085a7 */ /* 0x000ea400080010ff */
[----:B--2---:R-:W-:Y:S05]  /*6a30*/  @!P0 BRA `(.L_x_98) ;  /* 0xfffffffc00f08947 */ /* 0x004fea000383ffff */
[----:B------:R-:W-:Y:S05]  /*6a40*/  BRA `(.L_x_99) ;  /* 0xffffffb800187947 */ /* 0x000fea000383ffff */
.L_x_37:
[----:B----4-:R-:W-:-:S07]  /*6a50*/  MOV R0, UR5 ;  /* 0x0000000500007c02 */ /* 0x010fce0008000f00 */
.L_x_100:
[----:B-1----:R1:W2:Y:S02]  /*6a60*/  SYNCS.PHASECHK.TRANS64.TRYWAIT P0, [R0+URZ], R3 ;  /* 0x00000003000075a7 */ /* 0x0022a400080011ff */
[----:B--2---:R-:W-:Y:S05]  /*6a70*/  @!P0 NANOSLEEP.SYNCS 0x989680 ;  /* 0x009896800000895d */ /* 0x004fea0003900000 */
[----:B------:R-:W2:Y:S02]  /*6a80*/  @!P0 SYNCS.PHASECHK.TRANS64 P0, [R0+URZ], R3 ;  /* 0x00000003000085a7 */ /* 0x000ea400080010ff */
[----:B--2---:R-:W-:Y:S05]  /*6a90*/  @!P0 BRA `(.L_x_100) ;  /* 0xfffffffc00f08947 */ /* 0x004fea000383ffff */
[----:B------:R-:W-:Y:S05]  /*6aa0*/  BRA `(.L_x_101) ;  /* 0xffffffb800247947 */ /* 0x000fea000383ffff */
.L_x_40:
[----:B-1----:R1:W2:Y:S02]  /*6ab0*/  SYNCS.PHASECHK.TRANS64.TRYWAIT P0, [R0+URZ+0xb0], R5 ;  /* 0x0000b005000075a7 */ /* 0x0022a400080011ff */
[----:B--2---:R-:W-:Y:S05]  /*6ac0*/  @!P0 NANOSLEEP.SYNCS 0x989680 ;  /* 0x009896800000895d */ /* 0x004fea0003900000 */
[----:B------:R-:W2:Y:S02]  /*6ad0*/  @!P0 SYNCS.PHASECHK.TRANS64 P0, [R0+URZ+0xb0], R5 ;  /* 0x0000b005000085a7 */ /* 0x000ea400080010ff */
[----:B--2---:R-:W-:Y:S05]  /*6ae0*/  @!P0 BRA `(.L_x_40) ;  /* 0xfffffffc00f08947 */ /* 0x004fea000383ffff */
[----:B------:R-:W-:Y:S05]  /*6af0*/  BRA `(.L_x_102) ;  /* 0xffffffb800807947 */ /* 0x000fea000383ffff */
.L_x_41:
[----:B------:R-:W-:-:S07]  /*6b00*/  MOV R0, UR5 ;  /* 0x0000000500007c02 */ /* 0x000fce0008000f00 */
.L_x_103:
[----:B-1----:R1:W2:Y:S02]  /*6b10*/  SYNCS.PHASECHK.TRANS64.TRYWAIT P0, [R0+URZ+0x60], R5 ;  /* 0x00006005000075a7 */ /* 0x0022a400080011ff */
[----:B--2---:R-:W-:Y:S05]  /*6b20*/  @!P0 NANOSLEEP.SYNCS 0x989680 ;  /* 0x009896800000895d */ /* 0x004fea0003900000 */
[----:B------:R-:W2:Y:S02]  /*6b30*/  @!P0 SYNCS.PHASECHK.TRANS64 P0, [R0+URZ+0x60], R5 ;  /* 0x00006005000085a7 */ /* 0x000ea400080010ff */
[----:B--2---:R-:W-:Y:S05]  /*6b40*/  @!P0 BRA `(.L_x_103) ;  /* 0xfffffffc00f08947 */ /* 0x004fea000383ffff */
[----:B------:R-:W-:Y:S05]  /*6b50*/  BRA `(.L_x_104) ;  /* 0xffffffb800907947 */ /* 0x000fea000383ffff */
.L_x_42:
[----:B-1----:R1:W2:Y:S02]  /*6b60*/  SYNCS.PHASECHK.TRANS64.TRYWAIT P1, [R0+URZ+0x50], R5 ;  /* 0x00005005000075a7 */ /* 0x0022a400080211ff */
[----:B--2---:R-:W-:Y:S05]  /*6b70*/  @!P1 NANOSLEEP.SYNCS 0x989680 ;  /* 0x009896800000995d */ /* 0x004fea0003900000 */
[----:B------:R-:W2:Y:S02]  /*6b80*/  @!P1 SYNCS.PHASECHK.TRANS64 P1, [R0+URZ+0x50], R5 ;  /* 0x00005005000095a7 */ /* 0x000ea400080210ff */
[----:B--2---:R-:W-:Y:S05]  /*6b90*/  @!P1 BRA `(.L_x_42) ;  /* 0xfffffffc00f09947 */ /* 0x004fea000383ffff */
[----:B------:R-:W-:Y:S05]  /*6ba0*/  BRA `(.L_x_105) ;  /* 0xffffffb800c07947 */ /* 0x000fea000383ffff */
.L_x_45:
[----:B------:R-:W-:-:S07]  /*6bb0*/  MOV R0, UR5 ;  /* 0x0000000500007c02 */ /* 0x000fce0008000f00 */
.L_x_106:
[----:B-1----:R1:W2:Y:S02]  /*6bc0*/  SYNCS.PHASECHK.TRANS64.TRYWAIT P0, [R0+URZ+0x60], R3 ;  /* 0x00006003000075a7 */ /* 0x0022a400080011ff */
[----:B--2---:R-:W-:Y:S05]  /*6bd0*/  @!P0 NANOSLEEP.SYNCS 0x989680 ;  /* 0x009896800000895d */ /* 0x004fea0003900000 */
[----:B------:R-:W2:Y:S02]  /*6be0*/  @!P0 SYNCS.PHASECHK.TRANS64 P0, [R0+URZ+0x60], R3 ;  /* 0x00006003000085a7 */ /* 0x000ea400080010ff */
[----:B--2---:R-:W-:Y:S05]  /*6bf0*/  @!P0 BRA `(.L_x_106) ;  /* 0xfffffffc00f08947 */ /* 0x004fea000383ffff */
[----:B------:R-:W-:Y:S05]  /*6c00*/  BRA `(.L_x_44) ;  /* 0xffffffbc00147947 */ /* 0x000fea000383ffff */
.L_x_52:
[----:B-1----:R1:W2:Y:S02]  /*6c10*/  SYNCS.PHASECHK.TRANS64.TRYWAIT P1, [R0+URZ+0x50], R5 ;  /* 0x00005005000075a7 */ /* 0x0022a400080211ff */
[----:B--2---:R-:W-:Y:S05]  /*6c20*/  @!P1 NANOSLEEP.SYNCS 0x989680 ;  /* 0x009896800000995d */ /* 0x004fea0003900000 */
[----:B------:R-:W2:Y:S02]  /*6c30*/  @!P1 SYNCS.PHASECHK.TRANS64 P1, [R0+URZ+0x50], R5 ;  /* 0x00005005000095a7 */ /* 0x000ea400080210ff */
[----:B--2---:R-:W-:Y:S05]  /*6c40*/  @!P1 BRA `(.L_x_52) ;  /* 0xfffffffc00f09947 */ /* 0x004fea000383ffff */
[----:B------:R-:W-:Y:S05]  /*6c50*/  BRA `(.L_x_107) ;  /* 0xffffffc000847947 */ /* 0x000fea000383ffff */
.L_x_53:
[----:B------:R-:W-:-:S07]  /*6c60*/  MOV R3, UR7 ;  /* 0x0000000700037c02 */ /* 0x000fce0008000f00 */
.L_x_108:
[----:B-1----:R1:W2:Y:S02]  /*6c70*/  SYNCS.PHASECHK.TRANS64.TRYWAIT P0, [R3+URZ+0x90], R0 ;  /* 0x00009000030075a7 */ /* 0x0022a400080011ff */
[----:B--2---:R-:W-:Y:S05]  /*6c80*/  @!P0 NANOSLEEP.SYNCS 0x989680 ;  /* 0x009896800000895d */ /* 0x004fea0003900000 */
[----:B------:R-:W2:Y:S02]  /*6c90*/  @!P0 SYNCS.PHASECHK.TRANS64 P0, [R3+URZ+0x90], R0 ;  /* 0x00009000030085a7 */ /* 0x000ea400080010ff */
[----:B--2---:R-:W-:Y:S05]  /*6ca0*/  @!P0 BRA `(.L_x_108) ;  /* 0xfffffffc00f08947 */ /* 0x004fea000383ffff */
[----:B------:R-:W-:Y:S05]  /*6cb0*/  BRA `(.L_x_109) ;  /* 0xffffffc000bc7947 */ /* 0x000fea000383ffff */
.L_x_56:
[----:B------:R-:W-:Y:S07]  /*6cc0*/  MOV R0, UR6 ;  /* 0x0000000600007c02 */ /* 0x000fee0008000f00 */
.L_x_110:
[----:B-1----:R1:W2:Y:S02]  /*6cd0*/  SYNCS.PHASECHK.TRANS64.TRYWAIT P0, [R0+URZ], R3 ;  /* 0x00000003000075a7 */ /* 0x0022a400080011ff */
[----:B--2---:R-:W-:Y:S05]  /*6ce0*/  @!P0 NANOSLEEP.SYNCS 0x989680 ;  /* 0x009896800000895d */ /* 0x004fea0003900000 */
[----:B------:R-:W2:Y:S02]  /*6cf0*/  @!P0 SYNCS.PHASECHK.TRANS64 P0, [R0+URZ], R3 ;  /* 0x00000003000085a7 */ /* 0x000ea400080010ff */
[----:B--2---:R-:W-:Y:S05]  /*6d00*/  @!P0 BRA `(.L_x_110) ;  /* 0xfffffffc00f08947 */ /* 0x004fea000383ffff */
[----:B------:R-:W-:Y:S05]  /*6d10*/  BRA `(.L_x_55) ;  /* 0xffffffc000d87947 */ /* 0x000fea000383ffff */
.L_x_59:
[----:B------:R-:W-:-:S07]  /*6d20*/  MOV R0, UR6 ;  /* 0x0000000600007c02 */ /* 0x000fce0008000f00 */
.L_x_111:
[----:B--2---:R2:W4:Y:S02]  /*6d30*/  SYNCS.PHASECHK.TRANS64.TRYWAIT P0, [R0+URZ], R3 ;  /* 0x00000003000075a7 */ /* 0x00452400080011ff */
[----:B----4-:R-:W-:Y:S05]  /*6d40*/  @!P0 NANOSLEEP.SYNCS 0x989680 ;  /* 0x009896800000895d */ /* 0x010fea0003900000 */
[----:B------:R-:W4:Y:S02]  /*6d50*/  @!P0 SYNCS.PHASECHK.TRANS64 P0, [R0+URZ], R3 ;  /* 0x00000003000085a7 */ /* 0x000f2400080010ff */
[----:B----4-:R-:W-:Y:S05]  /*6d60*/  @!P0 BRA `(.L_x_111) ;  /* 0xfffffffc00f08947 */ /* 0x010fea000383ffff */
[----:B------:R-:W-:Y:S05]  /*6d70*/  BRA `(.L_x_112) ;  /* 0xffffffc400b47947 */ /* 0x000fea000383ffff */
.L_x_60:
[----:B------:R-:W-:-:S07]  /*6d80*/  MOV R0, UR6 ;  /* 0x0000000600007c02 */ /* 0x000fce0008000f00 */
.L_x_113:
[----:B-1----:R1:W2:Y:S02]  /*6d90*/  SYNCS.PHASECHK.TRANS64.TRYWAIT P0, [R0+URZ], R3 ;  /* 0x00000003000075a7 */ /* 0x0022a400080011ff */
[----:B--2---:R-:W-:Y:S05]  /*6da0*/  @!P0 NANOSLEEP.SYNCS 0x989680 ;  /* 0x009896800000895d */ /* 0x004fea0003900000 */
[----:B------:R-:W2:Y:S02]  /*6db0*/  @!P0 SYNCS.PHASECHK.TRANS64 P0, [R0+URZ], R3 ;  /* 0x00000003000085a7 */ /* 0x000ea400080010ff */
[----:B--2---:R-:W-:Y:S05]  /*6dc0*/  @!P0 BRA `(.L_x_113) ;  /* 0xfffffffc00f08947 */ /* 0x004fea000383ffff */
[----:B------:R-:W-:Y:S05]  /*6dd0*/  BRA `(.L_x_114) ;  /* 0xffffffc400c07947 */ /* 0x000fea000383ffff */
.L_x_61:
[----:B------:R-:W-:-:S07]  /*6de0*/  MOV R0, UR6 ;  /* 0x0000000600007c02 */ /* 0x000fce0008000f00 */
.L_x_115:
[----:B-1----:R1:W2:Y:S02]  /*6df0*/  SYNCS.PHASECHK.TRANS64.TRYWAIT P0, [R0+URZ], R3 ;  /* 0x00000003000075a7 */ /* 0x0022a400080011ff */
[----:B--2---:R-:W-:Y:S05]  /*6e00*/  @!P0 NANOSLEEP.SYNCS 0x989680 ;  /* 0x009896800000895d */ /* 0x004fea0003900000 */
[----:B------:R-:W2:Y:S02]  /*6e10*/  @!P0 SYNCS.PHASECHK.TRANS64 P0, [R0+URZ], R3 ;  /* 0x00000003000085a7 */ /* 0x000ea400080010ff */
[----:B--2---:R-:W-:Y:S05]  /*6e20*/  @!P0 BRA `(.L_x_115) ;  /* 0xfffffffc00f08947 */ /* 0x004fea000383ffff */
[----:B------:R-:W-:Y:S05]  /*6e30*/  BRA `(.L_x_116) ;  /* 0xffffffc400cc7947 */ /* 0x000fea000383ffff */
.L_x_62:
[----:B------:R-:W-:-:S07]  /*6e40*/  MOV R0, UR7 ;  /* 0x0000000700007c02 */ /* 0x000fce0008000f00 */
.L_x_117:
[----:B-1----:R1:W2:Y:S02]  /*6e50*/  SYNCS.PHASECHK.TRANS64.TRYWAIT P0, [R0+URZ], R3 ;  /* 0x00000003000075a7 */ /* 0x0022a400080011ff */
[----:B--2---:R-:W-:Y:S05]  /*6e60*/  @!P0 NANOSLEEP.SYNCS 0x989680 ;  /* 0x009896800000895d */ /* 0x004fea0003900000 */
[----:B------:R-:W2:Y:S02]  /*6e70*/  @!P0 SYNCS.PHASECHK.TRANS64 P0, [R0+URZ], R3 ;  /* 0x00000003000085a7 */ /* 0x000ea400080010ff */
[----:B--2---:R-:W-:Y:S05]  /*6e80*/  @!P0 BRA `(.L_x_117) ;  /* 0xfffffffc00f08947 */ /* 0x004fea000383ffff */
[----:B------:R-:W-:Y:S05]  /*6e90*/  BRA `(.L_x_118) ;  /* 0xffffffc400d87947 */ /* 0x000fea000383ffff */
.L_x_67:
[----:B---3--:R3:W1:Y:S02]  /*6ea0*/  SYNCS.PHASECHK.TRANS64.TRYWAIT P0, [R0+URZ+0x50], R3 ;  /* 0x00005003000075a7 */ /* 0x00866400080011ff */
[----:B-1----:R-:W-:Y:S05]  /*6eb0*/  @!P0 NANOSLEEP.SYNCS 0x989680 ;  /* 0x009896800000895d */ /* 0x002fea0003900000 */
[----:B------:R-:W1:Y:S02]  /*6ec0*/  @!P0 SYNCS.PHASECHK.TRANS64 P0, [R0+URZ+0x50], R3 ;  /* 0x00005003000085a7 */ /* 0x000e6400080010ff */
[----:B-1----:R-:W-:Y:S05]  /*6ed0*/  @!P0 BRA `(.L_x_67) ;  /* 0xfffffffc00f08947 */ /* 0x002fea000383ffff */
[----:B------:R-:W-:Y:S05]  /*6ee0*/  BRA `(.L_x_119) ;  /* 0xffffffc800d47947 */ /* 0x000fea000383ffff */
.L_x_70:
[----:B------:R-:W-:Y:S07]  /*6ef0*/  MOV R0, UR6 ;  /* 0x0000000600007c02 */ /* 0x000fee0008000f00 */
.L_x_120:
[----:B-1----:R1:W3:Y:S02]  /*6f00*/  SYNCS.PHASECHK.TRANS64.TRYWAIT P0, [R0+URZ+0x48], R3 ;  /* 0x00004803000075a7 */ /* 0x0022e400080011ff */
[----:B---3--:R-:W-:Y:S05]  /*6f10*/  @!P0 NANOSLEEP.SYNCS 0x989680 ;  /* 0x009896800000895d */ /* 0x008fea0003900000 */
[----:B------:R-:W3:Y:S02]  /*6f20*/  @!P0 SYNCS.PHASECHK.TRANS64 P0, [R0+URZ+0x48], R3 ;  /* 0x00004803000085a7 */ /* 0x000ee400080010ff */
[----:B---3--:R-:W-:Y:S05]  /*6f30*/  @!P0 BRA `(.L_x_120) ;  /* 0xfffffffc00f08947 */ /* 0x008fea000383ffff */
[----:B------:R-:W-:Y:S05]  /*6f40*/  BRA `(.L_x_69) ;  /* 0xffffffcc00c07947 */ /* 0x000fea000383ffff */
.L_x_73:
[----:B------:R-:W-:Y:S07]  /*6f50*/  MOV R3, UR6 ;  /* 0x0000000600037c02 */ /* 0x000fee0008000f00 */
.L_x_121:
[----:B-1----:R1:W2:Y:S02]  /*6f60*/  SYNCS.PHASECHK.TRANS64.TRYWAIT P2, [R3+URZ+0x38], R26 ;  /* 0x0000381a030075a7 */ /* 0x0022a400080411ff */
[----:B--2---:R-:W-:Y:S05]  /*6f70*/  @!P2 NANOSLEEP.SYNCS 0x989680 ;  /* 0x009896800000a95d */ /* 0x004fea0003900000 */
[----:B------:R-:W2:Y:S02]  /*6f80*/  @!P2 SYNCS.PHASECHK.TRANS64 P2, [R3+URZ+0x38], R26 ;  /* 0x0000381a0300a5a7 */ /* 0x000ea400080410ff */
[----:B--2---:R-:W-:Y:S05]  /*6f90*/  @!P2 BRA `(.L_x_121) ;  /* 0xfffffffc00f0a947 */ /* 0x004fea000383ffff */
[----:B------:R-:W-:Y:S05]  /*6fa0*/  BRA `(.L_x_122) ;  /* 0xffffffd000547947 */ /* 0x000fea000383ffff */
.L_x_76:
[----:B--2---:R2:W4:Y:S02]  /*6fb0*/  SYNCS.PHASECHK.TRANS64.TRYWAIT P0, [R0+URZ+0x50], R3 ;  /* 0x00005003000075a7 */ /* 0x00452400080011ff */
[----:B----4-:R-:W-:Y:S05]  /*6fc0*/  @!P0 NANOSLEEP.SYNCS 0x989680 ;  /* 0x009896800000895d */ /* 0x010fea0003900000 */
[----:B------:R-:W4:Y:S02]  /*6fd0*/  @!P0 SYNCS.PHASECHK.TRANS64 P0, [R0+URZ+0x50], R3 ;  /* 0x00005003000085a7 */ /* 0x000f2400080010ff */
[----:B----4-:R-:W-:Y:S05]  /*6fe0*/  @!P0 BRA `(.L_x_76) ;  /* 0xfffffffc00f08947 */ /* 0x010fea000383ffff */
[----:B------:R-:W-:Y:S05]  /*6ff0*/  BRA `(.L_x_123) ;  /* 0xffffffd400a47947 */ /* 0x000fea000383ffff */
.L_x_87:
[----:B-1----:R-:W-:Y:S04]  /*7000*/  MOV R0, UR43 ;  /* 0x0000002b00007c02 */ /* 0x002fe80008000f00 */
[----:B------:R1:W2:Y:S03]  /*7010*/  SYNCS.PHASECHK.TRANS64.TRYWAIT P1, [R0+URZ+0x30], R3 ;  /* 0x00003003000075a7 */ /* 0x0002a600080211ff */
[----:B--2---:R-:W-:Y:S05]  /*7020*/  @!P1 NANOSLEEP.SYNCS 0x989680 ;  /* 0x009896800000995d */ /* 0x004fea0003900000 */
[----:B------:R-:W2:Y:S02]  /*7030*/  @!P1 SYNCS.PHASECHK.TRANS64 P1, [R0+URZ+0x30], R3 ;  /* 0x00003003000095a7 */ /* 0x000ea400080210ff */
[----:B--2---:R-:W-:Y:S05]  /*7040*/  @!P1 BRA `(.L_x_87) ;  /* 0xfffffffc00ec9947 */ /* 0x004fea000383ffff */
[----:B------:R-:W-:Y:S05]  /*7050*/  BRA `(.L_x_86) ;  /* 0xffffffe000a07947 */ /* 0x000fea000383ffff */
.L_x_89:
[----:B------:R1:W1:Y:S02]  /*7060*/  SYNCS.PHASECHK.TRANS64.TRYWAIT P1, [R156+URZ+0x70], R5 ;  /* 0x000070059c0075a7 */ /* 0x00026400080211ff */
[----:B-1----:R-:W-:Y:S05]  /*7070*/  @!P1 NANOSLEEP.SYNCS 0x989680 ;  /* 0x009896800000995d */ /* 0x002fea0003900000 */
[----:B------:R-:W1:Y:S02]  /*7080*/  @!P1 SYNCS.PHASECHK.TRANS64 P1, [R156+URZ+0x70], R5 ;  /* 0x000070059c0095a7 */ /* 0x000e6400080210ff */
[----:B-1----:R-:W-:Y:S05]  /*7090*/  @!P1 BRA `(.L_x_89) ;  /* 0xfffffffc00f09947 */ /* 0x002fea000383ffff */
[----:B------:R-:W-:Y:S05]  /*70a0*/  BRA `(.L_x_88) ;  /* 0xffffffe000e47947 */ /* 0x000fea000383ffff */
        .weak           $__internal_0_$__cuda_sm10x_tcgen05_guardrail_trap_col_being_dealloced_not_returned_by_alloc
        .type           $__internal_0_$__cuda_sm10x_tcgen05_guardrail_trap_col_being_dealloced_not_returned_by_alloc,@function
        .size           $__internal_0_$__cuda_sm10x_tcgen05_guardrail_trap_col_being_dealloced_not_returned_by_alloc,($__internal_1_$__cuda_sm10x_tcgen05_guardrail_trap_phase_invalid_during_alloc - $__internal_0_$__cuda_sm10x_tcgen05_guardrail_trap_col_being_dealloced_not_returned_by_alloc)
$__internal_0_$__cuda_sm10x_tcgen05_guardrail_trap_col_being_dealloced_not_returned_by_alloc:
[----:B------:R-:W-:Y:S05]  /*70b0*/  BPT.TRAP 0x1 ;  /* 0x000000040000795c */ /* 0x000fea0000300000 */
[----:B------:R-:W-:-:S04]  /*70c0*/  HFMA2 R3, -RZ, RZ, 0, 0 ;  /* 0x00000000ff037431 */ /* 0x000fc800000001ff */
[----:B------:R-:W-:Y:S05]  /*70d0*/  RET.REL.NODEC R2 `(_ZN7cutlass13device_kernelINS_4gemm6kernel13GemmUniversalIN4cute5tupleIJiiiiEEENS1_10collective13CollectiveMmaINS1_35MainloopSm100TmaUmmaWarpSpecializedILi3ELi2ELi4ENS5_IJNS4_1CILi1EEESB_SB_EEEEENS5_IJNSA_ILi128EEENSA_ILi64EEESE_EEENS_12float_e4m3_tENS5_IJlSB_lEEESH_SI_NS4_8TiledMMAINS4_8MMA_AtomIJNS4_10MMA_TraitsINS4_19SM100_MMA_F8F6F4_SSEJSH_SH_fSE_SF_NS4_17integral_constantINS4_4UMMA5MajorELSP_0EEESQ_NSN_INSO_7ScaleInELSR_0EEESS_EEEEEENS4_6LayoutISC_NS5_IJNSA_ILi0EEESW_SW_EEEEENS5_IJNS4_10UnderscoreESZ_SZ_EEEEENS4_13SM90_TMA_LOADENS4_14ComposedLayoutINS4_7SwizzleILi3ELi4ELi3EEENS4_18smem_ptr_flag_bitsILi8EEENSV_INS5_IJNSA_ILi8EEESE_EEENS5_IJSE_SB_EEEEEEEvNS4_8identityES12_S1C_vS1D_EENS_8epilogue10collective18CollectiveEpilogueINS1F_23Sm100TmaWarpSpecializedILi1ELi1ELi64ELb0ELb0EEEJSG_NS5_IJNSV_ISE_SB_EENSV_ISF_SB_EEEEESH_SI_SH_SI_NS1F_6fusion15FusionCallbacksIS1J_NS1N_17LinearCombinationISH_fSH_fLNS_15FloatRoundStyleE2EEESG_S1M_JEEENS4_5SM1004TMEM4LOAD26SM100_TMEM_LOAD_32dp32b64xES12_NS13_INS14_ILi2ELi4ELi3EEES17_NSV_INS5_IJS18_SF_EEENS5_IJSF_SB_EEEEEEENS4_39AutoVectorizingCopyWithAssumedAlignmentILi128EEENS4_14SM90_TMA_STOREES21_S23_S23_EEEvvEEEEvNT_6ParamsE) ;  /* 0xffffff8c02c87950 */ /* 0x000fea0003c3ffff */
        .weak           $__internal_1_$__cuda_sm10x_tcgen05_guardrail_trap_phase_invalid_during_alloc
        .type           $__internal_1_$__cuda_sm10x_tcgen05_guardrail_trap_phase_invalid_during_alloc,@function
        .size           $__internal_1_$__cuda_sm10x_tcgen05_guardrail_trap_phase_invalid_during_alloc,($__internal_2_$__cuda_sm10x_tcgen05_guardrail_trap_unallocated_columns_being_dealloced - $__internal_1_$__cuda_sm10x_tcgen05_guardrail_trap_phase_invalid_during_alloc)
$__internal_1_$__cuda_sm10x_tcgen05_guardrail_trap_phase_invalid_during_alloc:
[----:B------:R-:W-:Y:S05]  /*70e0*/  BPT.TRAP 0x1 ;  /* 0x000000040000795c */ /* 0x000fea0000300000 */
[----:B------:R-:W-:-:S04]  /*70f0*/  MOV R3, 0x0 ;  /* 0x0000000000037802 */ /* 0x000fc80000000f00 */
[----:B------:R-:W-:Y:S05]  /*7100*/  RET.REL.NODEC R2 `(_ZN7cutlass13device_kernelINS_4gemm6kernel13GemmUniversalIN4cute5tupleIJiiiiEEENS1_10collective13CollectiveMmaINS1_35MainloopSm100TmaUmmaWarpSpecializedILi3ELi2ELi4ENS5_IJNS4_1CILi1EEESB_SB_EEEEENS5_IJNSA_ILi128EEENSA_ILi64EEESE_EEENS_12float_e4m3_tENS5_IJlSB_lEEESH_SI_NS4_8TiledMMAINS4_8MMA_AtomIJNS4_10MMA_TraitsINS4_19SM100_MMA_F8F6F4_SSEJSH_SH_fSE_SF_NS4_17integral_constantINS4_4UMMA5MajorELSP_0EEESQ_NSN_INSO_7ScaleInELSR_0EEESS_EEEEEENS4_6LayoutISC_NS5_IJNSA_ILi0EEESW_SW_EEEEENS5_IJNS4_10UnderscoreESZ_SZ_EEEEENS4_13SM90_TMA_LOADENS4_14ComposedLayoutINS4_7SwizzleILi3ELi4ELi3EEENS4_18smem_ptr_flag_bitsILi8EEENSV_INS5_IJNSA_ILi8EEESE_EEENS5_IJSE_SB_EEEEEEEvNS4_8identityES12_S1C_vS1D_EENS_8epilogue10collective18CollectiveEpilogueINS1F_23Sm100TmaWarpSpecializedILi1ELi1ELi64ELb0ELb0EEEJSG_NS5_IJNSV_ISE_SB_EENSV_ISF_SB_EEEEESH_SI_SH_SI_NS1F_6fusion15FusionCallbacksIS1J_NS1N_17LinearCombinationISH_fSH_fLNS_15FloatRoundStyleE2EEESG_S1M_JEEENS4_5SM1004TMEM4LOAD26SM100_TMEM_LOAD_32dp32b64xES12_NS13_INS14_ILi2ELi4ELi3EEES17_NSV_INS5_IJS18_SF_EEENS5_IJSF_SB_EEEEEEENS4_39AutoVectorizingCopyWithAssumedAlignmentILi128EEENS4_14SM90_TMA_STOREES21_S23_S23_EEEvvEEEEvNT_6ParamsE) ;  /* 0xffffff8c02bc7950 */ /* 0x000fea0003c3ffff */
        .weak           $__internal_2_$__cuda_sm10x_tcgen05_guardrail_trap_unallocated_columns_being_dealloced
        .type           $__internal_2_$__cuda_sm10x_tcgen05_guardrail_trap_unallocated_columns_being_dealloced,@function
        .size           $__internal_2_$__cuda_sm10x_tcgen05_guardrail_trap_unallocated_columns_being_dealloced,(.L_x_125 - $__internal_2_$__cuda_sm10x_tcgen05_guardrail_trap_unallocated_columns_being_dealloced)
$__internal_2_$__cuda_sm10x_tcgen05_guardrail_trap_unallocated_columns_being_dealloced:
[----:B------:R-:W-:Y:S05]  /*7110*/  BPT.TRAP 0x1 ;  /* 0x000000040000795c */ /* 0x000fea0000300000 */
[----:B------:R-:W-:-:S04]  /*7120*/  HFMA2 R3, -RZ, RZ, 0, 0 ;  /* 0x00000000ff037431 */ /* 0x000fc800000001ff */
[----:B------:R-:W-:Y:S05]  /*7130*/  RET.REL.NODEC R2 `(_ZN7cutlass13device_kernelINS_4gemm6kernel13GemmUniversalIN4cute5tupleIJiiiiEEENS1_10collective13CollectiveMmaINS1_35MainloopSm100TmaUmmaWarpSpecializedILi3ELi2ELi4ENS5_IJNS4_1CILi1EEESB_SB_EEEEENS5_IJNSA_ILi128EEENSA_ILi64EEESE_EEENS_12float_e4m3_tENS5_IJlSB_lEEESH_SI_NS4_8TiledMMAINS4_8MMA_AtomIJNS4_10MMA_TraitsINS4_19SM100_MMA_F8F6F4_SSEJSH_SH_fSE_SF_NS4_17integral_constantINS4_4UMMA5MajorELSP_0EEESQ_NSN_INSO_7ScaleInELSR_0EEESS_EEEEEENS4_6LayoutISC_NS5_IJNSA_ILi0EEESW_SW_EEEEENS5_IJNS4_10UnderscoreESZ_SZ_EEEEENS4_13SM90_TMA_LOADENS4_14ComposedLayoutINS4_7SwizzleILi3ELi4ELi3EEENS4_18smem_ptr_flag_bitsILi8EEENSV_INS5_IJNSA_ILi8EEESE_EEENS5_IJSE_SB_EEEEEEEvNS4_8identityES12_S1C_vS1D_EENS_8epilogue10collective18CollectiveEpilogueINS1F_23Sm100TmaWarpSpecializedILi1ELi1ELi64ELb0ELb0EEEJSG_NS5_IJNSV_ISE_SB_EENSV_ISF_SB_EEEEESH_SI_SH_SI_NS1F_6fusion15FusionCallbacksIS1J_NS1N_17LinearCombinationISH_fSH_fLNS_15FloatRoundStyleE2EEESG_S1M_JEEENS4_5SM1004TMEM4LOAD26SM100_TMEM_LOAD_32dp32b64xES12_NS13_INS14_ILi2ELi4ELi3EEES17_NSV_INS5_IJS18_SF_EEENS5_IJSF_SB_EEEEEEENS4_39AutoVectorizingCopyWithAssumedAlignmentILi128EEENS4_14SM90_TMA_STOREES21_S23_S23_EEEvvEEEEvNT_6ParamsE) ;  /* 0xffffff8c02b07950 */ /* 0x000fea0003c3ffff */
.L_x_124:
[----:B------:R-:W-:-:S00]  /*7140*/  BRA `(.L_x_124) ;  /* 0xfffffffc00fc7947 */ /* 0x000fc0000383ffff */
[----:B------:R-:W-:-:S00]  /*7150*/  NOP ;  /* 0x0000000000007918 */ /* 0x000fc00000000000 */
        /* <DEDUP_REMOVED lines=10> */
.L_x_125:


//--------------------- .nv.global.init           --------------------------
	.section	.nv.global.init,"aw",@progbits
.nv.global.init:
	.type		$str$27,@object
	.size		$str$27,($str$28 - $str$27)
$str$27:
        /*0000*/ 	.byte	0x28, 0x61, 0x64, 0x64, 0x72, 0x65, 0x73, 0x73, 0x20, 0x26, 0x20, 0x6d, 0x61, 0x73, 0x6b, 0x29
        /*0010*/ 	.byte	0x20, 0x3d, 0x3d, 0x20, 0x30, 0x00
	.type		$str$28,@object
	.size		$str$28,($str$26 - $str$28)
$str$28:
        /*0016*/ 	.byte	0x2f, 0x74, 0x6d, 0x70, 0x2f, 0x63, 0x75, 0x74, 0x6c, 0x61, 0x73, 0x73, 0x5f, 0x73, 0x77, 0x65
        /*0026*/ 	.byte	0x65, 0x70, 0x5f, 0x73, 0x72, 0x63, 0x2f, 0x69, 0x6e, 0x63, 0x6c, 0x75, 0x64, 0x65, 0x2f, 0x63
        /*0036*/ 	.byte	0x75, 0x74, 0x65, 0x2f, 0x70, 0x6f, 0x69, 0x6e, 0x74, 0x65, 0x72, 0x5f, 0x66, 0x6c, 0x61, 0x67
        /*0046*/ 	.byte	0x67, 0x65, 0x64, 0x2e, 0x68, 0x70, 0x70, 0x00
	.type		$str$26,@object
	.size		$str$26,($str$25 - $str$26)
$str$26:
        /*004e*/ 	.byte	0x2f, 0x74, 0x6d, 0x70, 0x2f, 0x63, 0x75, 0x74, 0x6c, 0x61, 0x73, 0x73, 0x5f, 0x73, 0x77, 0x65
        /*005e*/ 	.byte	0x65, 0x70, 0x5f, 0x73, 0x72, 0x63, 0x2f, 0x69, 0x6e, 0x63, 0x6c, 0x75, 0x64, 0x65, 0x2f, 0x63
        /*006e*/ 	.byte	0x75, 0x74, 0x65, 0x2f, 0x61, 0x74, 0x6f, 0x6d, 0x2f, 0x63, 0x6f, 0x70, 0x79, 0x5f, 0x74, 0x72
        /*007e*/ 	.byte	0x61, 0x69, 0x74, 0x73, 0x5f, 0x73, 0x6d, 0x31, 0x30, 0x30, 0x2e, 0x68, 0x70, 0x70, 0x00
	.type		$str$25,@object
	.size		$str$25,(__unnamed_1 - $str$25)
$str$25:
        /*008d*/ 	.byte	0x28, 0x28, 0x75, 0x69, 0x6e, 0x74, 0x33, 0x32, 0x5f, 0x74, 0x28, 0x74, 0x68, 0x72, 0x65, 0x61
        /*009d*/ 	.byte	0x64, 0x49, 0x64, 0x78, 0x2e, 0x78, 0x29, 0x20, 0x2f, 0x20, 0x33, 0x32, 0x29, 0x20, 0x25, 0x20
        /*00ad*/ 	.byte	0x34, 0x29, 0x20, 0x3d, 0x3d, 0x20, 0x28, 0x28, 0x28, 0x74, 0x6d, 0x65, 0x6d, 0x5f, 0x61, 0x64
        /*00bd*/ 	.byte	0x64, 0x72, 0x20, 0x3e, 0x3e, 0x20, 0x31, 0x36, 0x29, 0x20, 0x2f, 0x20, 0x33, 0x32, 0x29, 0x20
        /*00cd*/ 	.byte	0x25, 0x20, 0x34, 0x29, 0x00
	.type		__unnamed_1,@object
	.size		__unnamed_1,(__unnamed_2 - __unnamed_1)
__unnamed_1:
        /*00d2*/ 	.byte	0x61, 0x75, 0x74, 0x6f, 0x20, 0x63, 0x75, 0x74, 0x65, 0x3a, 0x3a, 0x61, 0x73, 0x5f, 0x70, 0x6f
        /* <DEDUP_REMOVED lines=24> */
        /*0262*/ 	.byte	0x43, 0x3c, 0x38, 0x31, 0x39, 0x32, 0x3e, 0x3e, 0x3e, 0x3e, 0x5d, 0x00
	.type		__unnamed_2,@object
	.size		__unnamed_2,(.L_2 - __unnamed_2)
__unnamed_2:
        /* <DEDUP_REMOVED lines=42> */
        /*050e*/ 	.byte	0x3e, 0x3e, 0x3e, 0x3e, 0x5d, 0x00
.L_2:


//--------------------- .nv.shared._ZN7cutlass13device_kernelINS_4gemm6kernel13GemmUniversalIN4cute5tupleIJiiiiEEENS1_10collective13CollectiveMmaINS1_35MainloopSm100TmaUmmaWarpSpecializedILi3ELi2ELi4ENS5_IJNS4_1CILi1EEESB_SB_EEEEENS5_IJNSA_ILi128EEENSA_ILi64EEESE_EEENS_12float_e4m3_tENS5_IJlSB_lEEESH_SI_NS4_8TiledMMAINS4_8MMA_AtomIJNS4_10MMA_TraitsINS4_19SM100_MMA_F8F6F4_SSEJSH_SH_fSE_SF_NS4_17integral_constantINS4_4UMMA5MajorELSP_0EEESQ_NSN_INSO_7ScaleInELSR_0EEESS_EEEEEENS4_6LayoutISC_NS5_IJNSA_ILi0EEESW_SW_EEEEENS5_IJNS4_10UnderscoreESZ_SZ_EEEEENS4_13SM90_TMA_LOADENS4_14ComposedLayoutINS4_7SwizzleILi3ELi4ELi3EEENS4_18smem_ptr_flag_bitsILi8EEENSV_INS5_IJNSA_ILi8EEESE_EEENS5_IJSE_SB_EEEEEEEvNS4_8identityES12_S1C_vS1D_EENS_8epilogue10collective18CollectiveEpilogueINS1F_23Sm100TmaWarpSpecializedILi1ELi1ELi64ELb0ELb0EEEJSG_NS5_IJNSV_ISE_SB_EENSV_ISF_SB_EEEEESH_SI_SH_SI_NS1F_6fusion15FusionCallbacksIS1J_NS1N_17LinearCombinationISH_fSH_fLNS_15FloatRoundStyleE2EEESG_S1M_JEEENS4_5SM1004TMEM4LOAD26SM100_TMEM_LOAD_32dp32b64xES12_NS13_INS14_ILi2ELi4ELi3EEES17_NSV_INS5_IJS18_SF_EEENS5_IJSF_SB_EEEEEEENS4_39AutoVectorizingCopyWithAssumedAlignmentILi128EEENS4_14SM90_TMA_STOREES21_S23_S23_EEEvvEEEEvNT_6ParamsE --------------------------
	.section	.nv.shared._ZN7cutlass13device_kernelINS_4gemm6kernel13GemmUniversalIN4cute5tupleIJiiiiEEENS1_10collective13CollectiveMmaINS1_35MainloopSm100TmaUmmaWarpSpecializedILi3ELi2ELi4ENS5_IJNS4_1CILi1EEESB_SB_EEEEENS5_IJNSA_ILi128EEENSA_ILi64EEESE_EEENS_12float_e4m3_tENS5_IJlSB_lEEESH_SI_NS4_8TiledMMAINS4_8MMA_AtomIJNS4_10MMA_TraitsINS4_19SM100_MMA_F8F6F4_SSEJSH_SH_fSE_SF_NS4_17integral_constantINS4_4UMMA5MajorELSP_0EEESQ_NSN_INSO_7ScaleInELSR_0EEESS_EEEEEENS4_6LayoutISC_NS5_IJNSA_ILi0EEESW_SW_EEEEENS5_IJNS4_10UnderscoreESZ_SZ_EEEEENS4_13SM90_TMA_LOADENS4_14ComposedLayoutINS4_7SwizzleILi3ELi4ELi3EEENS4_18smem_ptr_flag_bitsILi8EEENSV_INS5_IJNSA_ILi8EEESE_EEENS5_IJSE_SB_EEEEEEEvNS4_8identityES12_S1C_vS1D_EENS_8epilogue10collective18CollectiveEpilogueINS1F_23Sm100TmaWarpSpecializedILi1ELi1ELi64ELb0ELb0EEEJSG_NS5_IJNSV_ISE_SB_EENSV_ISF_SB_EEEEESH_SI_SH_SI_NS1F_6fusion15FusionCallbacksIS1J_NS1N_17LinearCombinationISH_fSH_fLNS_15FloatRoundStyleE2EEESG_S1M_JEEENS4_5SM1004TMEM4LOAD26SM100_TMEM_LOAD_32dp32b64xES12_NS13_INS14_ILi2ELi4ELi3EEES17_NSV_INS5_IJS18_SF_EEENS5_IJSF_SB_EEEEEEENS4_39AutoVectorizingCopyWithAssumedAlignmentILi128EEENS4_14SM90_TMA_STOREES21_S23_S23_EEEvvEEEEvNT_6ParamsE,"aw",@nobits
	.sectionflags	@""
	.align	16
	.zero		1024


//--------------------- .nv.shared.reserved.0     --------------------------
	.section	.nv.shared.reserved.0,"aw",@nobits
	.weak		__nv_reservedSMEM_offset_0_alias
	.size		__nv_reservedSMEM_offset_0_alias, 0, 64
	.other		__nv_reservedSMEM_offset_0_alias,@"STO_CUDA_RESERVED_SHARED STV_DEFAULT"
__nv_reservedSMEM_offset_0_alias:
	.zero		0
.nv.shared.reserved.0:
	.zero		64
	.weak		__nv_reservedSMEM_tcgen05_partition
	.type		__nv_reservedSMEM_tcgen05_partition,@object
	.size		__nv_reservedSMEM_tcgen05_partition,(.L_0 - __nv_reservedSMEM_tcgen05_partition)
__nv_reservedSMEM_tcgen05_partition:
	.zero		32
.L_0:


//--------------------- .nv.global                --------------------------
	.section	.nv.global,"aw",@nobits
.nv.global:
	.type		_ZN40_INTERNAL_abe5c992_4_k_cu_6a0428c0_329194cute1_E,@object
	.size		_ZN40_INTERNAL_abe5c992_4_k_cu_6a0428c0_329194cute1_E,(_ZN40_INTERNAL_abe5c992_4_k_cu_6a0428c0_329194cuda3std3__45__cpo6cbeginE - _ZN40_INTERNAL_abe5c992_4_k_cu_6a0428c0_329194cute1_E)
_ZN40_INTERNAL_abe5c992_4_k_cu_6a0428c0_329194cute1_E:
	.zero		1
	.type		_ZN40_INTERNAL_abe5c992_4_k_cu_6a0428c0_329194cuda3std3__45__cpo6cbeginE,@object
	.size		_ZN40_INTERNAL_abe5c992_4_k_cu_6a0428c0_329194cuda3std3__45__cpo6cbeginE,(_ZN40_INTERNAL_abe5c992_4_k_cu_6a0428c0_329194cuda3std3__48in_placeE - _ZN40_INTERNAL_abe5c992_4_k_cu_6a0428c0_329194cuda3std3__45__cpo6cbeginE)
_ZN40_INTERNAL_abe5c992_4_k_cu_6a0428c0_329194cuda3std3__45__cpo6cbeginE:
	.zero		1
	.type		_ZN40_INTERNAL_abe5c992_4_k_cu_6a0428c0_329194cuda3std3__48in_placeE,@object
	.size		_ZN40_INTERNAL_abe5c992_4_k_cu_6a0428c0_329194cuda3std3__48in_placeE,(_ZN40_INTERNAL_abe5c992_4_k_cu_6a0428c0_329194cuda3std6ranges3__45__cpo9iter_moveE - _ZN40_INTERNAL_abe5c992_4_k_cu_6a0428c0_329194cuda3std3__48in_placeE)
_ZN40_INTERNAL_abe5c992_4_k_cu_6a0428c0_329194cuda3std3__48in_placeE:
	.zero		1
	.type		_ZN40_INTERNAL_abe5c992_4_k_cu_6a0428c0_329194cuda3std6ranges3__45__cpo9iter_moveE,@object
	.size		_ZN40_INTERNAL_abe5c992_4_k_cu_6a0428c0_329194cuda3std6ranges3__45__cpo9iter_moveE,(_ZN40_INTERNAL_abe5c992_4_k_cu_6a0428c0_329194cuda3std3__45__cpo5beginE - _ZN40_INTERNAL_abe5c992_4_k_cu_6a0428c0_329194cuda3std6ranges3__45__cpo9iter_moveE)
_ZN40_INTERNAL_abe5c992_4_k_cu_6a0428c0_329194cuda3std6ranges3__45__cpo9iter_moveE:
	.zero		1
	.type		_ZN40_INTERNAL_abe5c992_4_k_cu_6a0428c0_329194cuda3std3__45__cpo5beginE,@object
	.size		_ZN40_INTERNAL_abe5c992_4_k_cu_6a0428c0_329194cuda3std3__45__cpo5beginE,(_ZN40_INTERNAL_abe5c992_4_k_cu_6a0428c0_329194cuda3std3__442_GLOBAL__N__abe5c992_4_k_cu_6a0428c0_329196ignoreE - _ZN40_INTERNAL_abe5c992_4_k_cu_6a0428c0_329194cuda3std3__45__cpo5beginE)
_ZN40_INTERNAL_abe5c992_4_k_cu_6a0428c0_329194cuda3std3__45__cpo5beginE:
	.zero		1
	.type		_ZN40_INTERNAL_abe5c992_4_k_cu_6a0428c0_329194cuda3std3__442_GLOBAL__N__abe5c992_4_k_cu_6a0428c0_329196ignoreE,@object
	.size		_ZN40_INTERNAL_abe5c992_4_k_cu_6a0428c0_329194cuda3std3__442_GLOBAL__N__abe5c992_4_k_cu_6a0428c0_329196ignoreE,(_ZN40_INTERNAL_abe5c992_4_k_cu_6a0428c0_329194cute7productE - _ZN40_INTERNAL_abe5c992_4_k_cu_6a0428c0_329194cuda3std3__442_GLOBAL__N__abe5c992_4_k_cu_6a0428c0_329196ignoreE)
_ZN40_INTERNAL_abe5c992_4_k_cu_6a0428c0_329194cuda3std3__442_GLOBAL__N__abe5c992_4_k_cu_6a0428c0_329196ignoreE:
	.zero		1
	.type		_ZN40_INTERNAL_abe5c992_4_k_cu_6a0428c0_329194cute7productE,@object
	.size		_ZN40_INTERNAL_abe5c992_4_k_cu_6a0428c0_329194cute7productE,(_ZN40_INTERNAL_abe5c992_4_k_cu_6a0428c0_329194cuda3std3__45__cpo3endE - _ZN40_INTERNAL_abe5c992_4_k_cu_6a0428c0_329194cute7productE)
_ZN40_INTERNAL_abe5c992_4_k_cu_6a0428c0_329194cute7productE:
	.zero		1
	.type		_ZN40_INTERNAL_abe5c992_4_k_cu_6a0428c0_329194cuda3std3__45__cpo3endE,@object
	.size		_ZN40_INTERNAL_abe5c992_4_k_cu_6a0428c0_329194cuda3std3__45__cpo3endE,(_ZN40_INTERNAL_abe5c992_4_k_cu_6a0428c0_329194cuda3std3__419piecewise_constructE - _ZN40_INTERNAL_abe5c992_4_k_cu_6a0428c0_329194cuda3std3__45__cpo3endE)
_ZN40_INTERNAL_abe5c992_4_k_cu_6a0428c0_329194cuda3std3__45__cpo3endE:
	.zero		1
	.type		_ZN40_INTERNAL_abe5c992_4_k_cu_6a0428c0_329194cuda3std3__419piecewise_constructE,@object
	.size		_ZN40_INTERNAL_abe5c992_4_k_cu_6a0428c0_329194cuda3std3__419piecewise_constructE,(_ZN40_INTERNAL_abe5c992_4_k_cu_6a0428c0_329194cuda3std3__45__cpo4cendE - _ZN40_INTERNAL_abe5c992_4_k_cu_6a0428c0_329194cuda3std3__419piecewise_constructE)
_ZN40_INTERNAL_abe5c992_4_k_cu_6a0428c0_329194cuda3std3__419piecewise_constructE:
	.zero		1
	.type		_ZN40_INTERNAL_abe5c992_4_k_cu_6a0428c0_329194cuda3std3__45__cpo4cendE,@object
	.size		_ZN40_INTERNAL_abe5c992_4_k_cu_6a0428c0_329194cuda3std3__45__cpo4cendE,(_ZN40_INTERNAL_abe5c992_4_k_cu_6a0428c0_329194cuda3std6ranges3__45__cpo4swapE - _ZN40_INTERNAL_abe5c992_4_k_cu_6a0428c0_329194cuda3std3__45__cpo4cendE)
_ZN40_INTERNAL_abe5c992_4_k_cu_6a0428c0_329194cuda3std3__45__cpo4cendE:
	.zero		1
	.type		_ZN40_INTERNAL_abe5c992_4_k_cu_6a0428c0_329194cuda3std6ranges3__45__cpo4swapE,@object
	.size		_ZN40_INTERNAL_abe5c992_4_k_cu_6a0428c0_329194cuda3std6ranges3__45__cpo4swapE,(.L_10 - _ZN40_INTERNAL_abe5c992_4_k_cu_6a0428c0_329194cuda3std6ranges3__45__cpo4swapE)
_ZN40_INTERNAL_abe5c992_4_k_cu_6a0428c0_329194cuda3std6ranges3__45__cpo4swapE:
	.zero		1
.L_10:


//--------------------- .nv.constant0._ZN7cutlass13device_kernelINS_4gemm6kernel13GemmUniversalIN4cute5tupleIJiiiiEEENS1_10collective13CollectiveMmaINS1_35MainloopSm100TmaUmmaWarpSpecializedILi3ELi2ELi4ENS5_IJNS4_1CILi1EEESB_SB_EEEEENS5_IJNSA_ILi128EEENSA_ILi64EEESE_EEENS_12float_e4m3_tENS5_IJlSB_lEEESH_SI_NS4_8TiledMMAINS4_8MMA_AtomIJNS4_10MMA_TraitsINS4_19SM100_MMA_F8F6F4_SSEJSH_SH_fSE_SF_NS4_17integral_constantINS4_4UMMA5MajorELSP_0EEESQ_NSN_INSO_7ScaleInELSR_0EEESS_EEEEEENS4_6LayoutISC_NS5_IJNSA_ILi0EEESW_SW_EEEEENS5_IJNS4_10UnderscoreESZ_SZ_EEEEENS4_13SM90_TMA_LOADENS4_14ComposedLayoutINS4_7SwizzleILi3ELi4ELi3EEENS4_18smem_ptr_flag_bitsILi8EEENSV_INS5_IJNSA_ILi8EEESE_EEENS5_IJSE_SB_EEEEEEEvNS4_8identityES12_S1C_vS1D_EENS_8epilogue10collective18CollectiveEpilogueINS1F_23Sm100TmaWarpSpecializedILi1ELi1ELi64ELb0ELb0EEEJSG_NS5_IJNSV_ISE_SB_EENSV_ISF_SB_EEEEESH_SI_SH_SI_NS1F_6fusion15FusionCallbacksIS1J_NS1N_17LinearCombinationISH_fSH_fLNS_15FloatRoundStyleE2EEESG_S1M_JEEENS4_5SM1004TMEM4LOAD26SM100_TMEM_LOAD_32dp32b64xES12_NS13_INS14_ILi2ELi4ELi3EEES17_NSV_INS5_IJS18_SF_EEENS5_IJSF_SB_EEEEEEENS4_39AutoVectorizingCopyWithAssumedAlignmentILi128EEENS4_14SM90_TMA_STOREES21_S23_S23_EEEvvEEEEvNT_6ParamsE --------------------------
	.section	.nv.constant0._ZN7cutlass13device_kernelINS_4gemm6kernel13GemmUniversalIN4cute5tupleIJiiiiEEENS1_10collective13CollectiveMmaINS1_35MainloopSm100TmaUmmaWarpSpecializedILi3ELi2ELi4ENS5_IJNS4_1CILi1EEESB_SB_EEEEENS5_IJNSA_ILi128EEENSA_ILi64EEESE_EEENS_12float_e4m3_tENS5_IJlSB_lEEESH_SI_NS4_8TiledMMAINS4_8MMA_AtomIJNS4_10MMA_TraitsINS4_19SM100_MMA_F8F6F4_SSEJSH_SH_fSE_SF_NS4_17integral_constantINS4_4UMMA5MajorELSP_0EEESQ_NSN_INSO_7ScaleInELSR_0EEESS_EEEEEENS4_6LayoutISC_NS5_IJNSA_ILi0EEESW_SW_EEEEENS5_IJNS4_10UnderscoreESZ_SZ_EEEEENS4_13SM90_TMA_LOADENS4_14ComposedLayoutINS4_7SwizzleILi3ELi4ELi3EEENS4_18smem_ptr_flag_bitsILi8EEENSV_INS5_IJNSA_ILi8EEESE_EEENS5_IJSE_SB_EEEEEEEvNS4_8identityES12_S1C_vS1D_EENS_8epilogue10collective18CollectiveEpilogueINS1F_23Sm100TmaWarpSpecializedILi1ELi1ELi64ELb0ELb0EEEJSG_NS5_IJNSV_ISE_SB_EENSV_ISF_SB_EEEEESH_SI_SH_SI_NS1F_6fusion15FusionCallbacksIS1J_NS1N_17LinearCombinationISH_fSH_fLNS_15FloatRoundStyleE2EEESG_S1M_JEEENS4_5SM1004TMEM4LOAD26SM100_TMEM_LOAD_32dp32b64xES12_NS13_INS14_ILi2ELi4ELi3EEES17_NSV_INS5_IJS18_SF_EEENS5_IJSF_SB_EEEEEEENS4_39AutoVectorizingCopyWithAssumedAlignmentILi128EEENS4_14SM90_TMA_STOREES21_S23_S23_EEEvvEEEEvNT_6ParamsE,"a",@progbits
	.sectionflags	@""
	.align	4
.nv.constant0._ZN7cutlass13device_kernelINS_4gemm6kernel13GemmUniversalIN4cute5tupleIJiiiiEEENS1_10collective13CollectiveMmaINS1_35MainloopSm100TmaUmmaWarpSpecializedILi3ELi2ELi4ENS5_IJNS4_1CILi1EEESB_SB_EEEEENS5_IJNSA_ILi128EEENSA_ILi64EEESE_EEENS_12float_e4m3_tENS5_IJlSB_lEEESH_SI_NS4_8TiledMMAINS4_8MMA_AtomIJNS4_10MMA_TraitsINS4_19SM100_MMA_F8F6F4_SSEJSH_SH_fSE_SF_NS4_17integral_constantINS4_4UMMA5MajorELSP_0EEESQ_NSN_INSO_7ScaleInELSR_0EEESS_EEEEEENS4_6LayoutISC_NS5_IJNSA_ILi0EEESW_SW_EEEEENS5_IJNS4_10UnderscoreESZ_SZ_EEEEENS4_13SM90_TMA_LOADENS4_14ComposedLayoutINS4_7SwizzleILi3ELi4ELi3EEENS4_18smem_ptr_flag_bitsILi8EEENSV_INS5_IJNSA_ILi8EEESE_EEENS5_IJSE_SB_EEEEEEEvNS4_8identityES12_S1C_vS1D_EENS_8epilogue10collective18CollectiveEpilogueINS1F_23Sm100TmaWarpSpecializedILi1ELi1ELi64ELb0ELb0EEEJSG_NS5_IJNSV_ISE_SB_EENSV_ISF_SB_EEEEESH_SI_SH_SI_NS1F_6fusion15FusionCallbacksIS1J_NS1N_17LinearCombinationISH_fSH_fLNS_15FloatRoundStyleE2EEESG_S1M_JEEENS4_5SM1004TMEM4LOAD26SM100_TMEM_LOAD_32dp32b64xES12_NS13_INS14_ILi2ELi4ELi3EEES17_NSV_INS5_IJS18_SF_EEENS5_IJSF_SB_EEEEEEENS4_39AutoVectorizingCopyWithAssumedAlignmentILi128EEENS4_14SM90_TMA_STOREES21_S23_S23_EEEvvEEEEvNT_6ParamsE:
	.zero		2944


//--------------------- SYMBOLS --------------------------

	.type		.nv.reservedSmem.offset0,@object
	.size		.nv.reservedSmem.offset0,0x4
	.type		.nv.reservedSmem.cap,@object
	.size		.nv.reservedSmem.cap,0x4
	.type		__assertfail,@function
